def attn_fwd(
    Q,
    K,
    V,
    Out,
    Lse,
    sm_scale,
    stride_qz,
    stride_qh,
    stride_qm,
    stride_qk,
    stride_kz,
    stride_kh,
    stride_kn,
    stride_kk,
    stride_vz,
    stride_vh,
    stride_vn,
    stride_vk,
    stride_oz,
    stride_oh,
    stride_om,
    stride_ok,
    seqlen_q,
    seqlen_k,
    BLOCK_M: tl.constexpr,
    BLOCK_N: tl.constexpr,
    HEAD_DIM: tl.constexpr,
    CAUSAL: tl.constexpr,
):
    start_m = tl.program_id(0)
    off_hz = tl.program_id(1)
    q_off = off_hz * stride_qh
    k_off = off_hz * stride_kh
    v_off = off_hz * stride_vh
    offs_m = start_m * BLOCK_M + tl.arange(0, BLOCK_M)
    offs_d = tl.arange(0, HEAD_DIM)
    offs_n = tl.arange(0, BLOCK_N)
    q_ptrs = Q + q_off + offs_m[:, None] * stride_qm + offs_d[None, :] * stride_qk
    k_ptrs = K + k_off + offs_d[:, None] * stride_kk + offs_n[None, :] * stride_kn
    v_ptrs = V + v_off + offs_n[:, None] * stride_vn + offs_d[None, :] * stride_vk
    m_i = tl.full([BLOCK_M], float("-inf"), dtype=tl.float32)
    l_i = tl.zeros([BLOCK_M], dtype=tl.float32) + 1.0
    acc = tl.zeros([BLOCK_M, HEAD_DIM], dtype=tl.float32)
    q = tl.load(q_ptrs)
    acc, l_i, m_i = _attn_fwd_inner(
        acc,
        l_i,
        m_i,
        q,
        k_ptrs,
        v_ptrs,
        sm_scale,
        stride_kn,
        stride_vn,
        start_m,
        seqlen_k,
        BLOCK_M,
        BLOCK_N,
        HEAD_DIM,
        CAUSAL,
    )
    acc = acc / l_i[:, None]
    lse = m_i + tl.math.log2(l_i) / 1.4426950408889634
    o_ptrs = (
        Out
        + off_hz * stride_oh
        + offs_m[:, None] * stride_om
        + offs_d[None, :] * stride_ok
    )
    tl.store(o_ptrs, acc.to(Out.dtype.element_ty))
    tl.store(Lse + off_hz * seqlen_q + offs_m, lse)

# config = {"BLOCK_M": 128, "BLOCK_N": 32, "HEAD_DIM": 128, "arch": "sm_90", "causal": true, "dtype": "fp8e4m3", "num_stages": 2, "num_warps": 4}
# arch = sm_90


// ===== COMPILED SASS (sm_90a) =====

	.target	sm_90a

	.elftype	@"ET_EXEC"


//--------------------- .note.nv.tkinfo           --------------------------
	.section	.note.nv.tkinfo,"",@"SHT_NOTE"
	.sectionflags	@"SHF_NOTE_NV_TKINFO"
	.tkinfo
        /*0018*/ 	.word	0x00000002
        /*0030*/ 	.string	""
        /*0030*/ 	.string	"ptxas"
        /*0030*/ 	.string	"Cuda compilation tools, release 13.0, V13.0.88"
        /*0030*/ 	.string	"Build cuda_13.0.r13.0/compiler.36424714_0"
        /*0030*/ 	.string	"-v  -suppress-debug-info  -lineinfo  -arch sm_90a "



//--------------------- .note.nv.cuinfo           --------------------------
	.section	.note.nv.cuinfo,"",@"SHT_NOTE"
	.sectionflags	@"SHF_NOTE_NV_CUINFO"
        /*0018*/ 	.short	0x0002
        /*001a*/ 	.short	0x005a
        /*001c*/ 	.short	0x0082
	.zero		2


//--------------------- .nv.info                  --------------------------
	.section	.nv.info,"",@"SHT_CUDA_INFO"
	.align	4


	//----- nvinfo : EIATTR_REGCOUNT
	.align		4
        /*0000*/ 	.byte	0x04, 0x2f
        /*0002*/ 	.short	(.L_2 - .L_1)
	.align		4
.L_1:
        /*0004*/ 	.word	index@(attn_fwd)
        /*0008*/ 	.word	0x000000ff


	//----- nvinfo : EIATTR_FRAME_SIZE
	.align		4
.L_2:
        /*000c*/ 	.byte	0x04, 0x11
        /*000e*/ 	.short	(.L_4 - .L_3)
	.align		4
.L_3:
        /*0010*/ 	.word	index@(attn_fwd)
        /*0014*/ 	.word	0x00000170


	//----- nvinfo : EIATTR_MIN_STACK_SIZE
	.align		4
.L_4:
        /*0018*/ 	.byte	0x04, 0x12
        /*001a*/ 	.short	(.L_6 - .L_5)
	.align		4
.L_5:
        /*001c*/ 	.word	index@(attn_fwd)
        /*0020*/ 	.word	0x00000170
.L_6:


//--------------------- .nv.compat                --------------------------
	.section	.nv.compat,"",@"SHT_CUDA_COMPAT_INFO"
	.align	4
        /*0000*/ 	.byte	0x02, 0x09, 0x01, 0x00, 0x02, 0x02, 0x04, 0x00, 0x02, 0x05, 0x05, 0x00, 0x03, 0x07, 0x01, 0x01
        /*0010*/ 	.byte	0x02, 0x03, 0x00, 0x00, 0x02, 0x06, 0x01, 0x00, 0x04, 0x0b, 0x08, 0x00, 0x00, 0x00, 0x00, 0x00
        /*0020*/ 	.byte	0x00, 0x00, 0x00, 0x00


//--------------------- .nv.info.attn_fwd         --------------------------
	.section	.nv.info.attn_fwd,"",@"SHT_CUDA_INFO"
	.sectionflags	@""
	.align	4


	//----- nvinfo : EIATTR_CUDA_API_VERSION
	.align		4
        /*0000*/ 	.byte	0x04, 0x37
        /*0002*/ 	.short	(.L_8 - .L_7)
.L_7:
        /*0004*/ 	.word	0x00000082


	//----- nvinfo : EIATTR_KPARAM_INFO
	.align		4
.L_8:
        /*0008*/ 	.byte	0x04, 0x17
        /*000a*/ 	.short	(.L_10 - .L_9)
.L_9:
        /*000c*/ 	.word	0x00000000
        /*0010*/ 	.short	0x0019
        /*0012*/ 	.short	0x0080
        /*0014*/ 	.byte	0x00, 0xf4, 0x21, 0x00


	//----- nvinfo : EIATTR_KPARAM_INFO
	.align		4
.L_10:
        /*0018*/ 	.byte	0x04, 0x17
        /*001a*/ 	.short	(.L_12 - .L_11)
.L_11:
        /*001c*/ 	.word	0x00000000
        /*0020*/ 	.short	0x0018
        /*0022*/ 	.short	0x0078
        /*0024*/ 	.byte	0x00, 0xf4, 0x21, 0x00


	//----- nvinfo : EIATTR_KPARAM_INFO
	.align		4
.L_12:
        /*0028*/ 	.byte	0x04, 0x17
        /*002a*/ 	.short	(.L_14 - .L_13)
.L_13:
        /*002c*/ 	.word	0x00000000
        /*0030*/ 	.short	0x0017
        /*0032*/ 	.short	0x0070
        /*0034*/ 	.byte	0x00, 0xf0, 0x11, 0x00


	//----- nvinfo : EIATTR_KPARAM_INFO
	.align		4
.L_14:
        /*0038*/ 	.byte	0x04, 0x17
        /*003a*/ 	.short	(.L_16 - .L_15)
.L_15:
        /*003c*/ 	.word	0x00000000
        /*0040*/ 	.short	0x0016
        /*0042*/ 	.short	0x006c
        /*0044*/ 	.byte	0x00, 0xf0, 0x11, 0x00


	//----- nvinfo : EIATTR_KPARAM_INFO
	.align		4
.L_16:
        /*0048*/ 	.byte	0x04, 0x17
        /*004a*/ 	.short	(.L_18 - .L_17)
.L_17:
        /*004c*/ 	.word	0x00000000
        /*0050*/ 	.short	0x0015
        /*0052*/ 	.short	0x0068
        /*0054*/ 	.byte	0x00, 0xf0, 0x11, 0x00


	//----- nvinfo : EIATTR_KPARAM_INFO
	.align		4
.L_18:
        /*0058*/ 	.byte	0x04, 0x17
        /*005a*/ 	.short	(.L_20 - .L_19)
.L_19:
        /*005c*/ 	.word	0x00000000
        /*0060*/ 	.short	0x0014
        /*0062*/ 	.short	0x0064
        /*0064*/ 	.byte	0x00, 0xf0, 0x11, 0x00


	//----- nvinfo : EIATTR_KPARAM_INFO
	.align		4
.L_20:
        /*0068*/ 	.byte	0x04, 0x17
        /*006a*/ 	.short	(.L_22 - .L_21)
.L_21:
        /*006c*/ 	.word	0x00000000
        /*0070*/ 	.short	0x0013
        /*0072*/ 	.short	0x0060
        /*0074*/ 	.byte	0x00, 0xf0, 0x11, 0x00


	//----- nvinfo : EIATTR_KPARAM_INFO
	.align		4
.L_22:
        /*0078*/ 	.byte	0x04, 0x17
        /*007a*/ 	.short	(.L_24 - .L_23)
.L_23:
        /*007c*/ 	.word	0x00000000
        /*0080*/ 	.short	0x0012
        /*0082*/ 	.short	0x005c
        /*0084*/ 	.byte	0x00, 0xf0, 0x11, 0x00


	//----- nvinfo : EIATTR_KPARAM_INFO
	.align		4
.L_24:
        /*0088*/ 	.byte	0x04, 0x17
        /*008a*/ 	.short	(.L_26 - .L_25)
.L_25:
        /*008c*/ 	.word	0x00000000
        /*0090*/ 	.short	0x0011
        /*0092*/ 	.short	0x0058
        /*0094*/ 	.byte	0x00, 0xf0, 0x11, 0x00


	//----- nvinfo : EIATTR_KPARAM_INFO
	.align		4
.L_26:
        /*0098*/ 	.byte	0x04, 0x17
        /*009a*/ 	.short	(.L_28 - .L_27)
.L_27:
        /*009c*/ 	.word	0x00000000
        /*00a0*/ 	.short	0x0010
        /*00a2*/ 	.short	0x0054
        /*00a4*/ 	.byte	0x00, 0xf0, 0x11, 0x00


	//----- nvinfo : EIATTR_KPARAM_INFO
	.align		4
.L_28:
        /*00a8*/ 	.byte	0x04, 0x17
        /*00aa*/ 	.short	(.L_30 - .L_29)
.L_29:
        /*00ac*/ 	.word	0x00000000
        /*00b0*/ 	.short	0x000f
        /*00b2*/ 	.short	0x0050
        /*00b4*/ 	.byte	0x00, 0xf0, 0x11, 0x00


	//----- nvinfo : EIATTR_KPARAM_INFO
	.align		4
.L_30:
        /*00b8*/ 	.byte	0x04, 0x17
        /*00ba*/ 	.short	(.L_32 - .L_31)
.L_31:
        /*00bc*/ 	.word	0x00000000
        /*00c0*/ 	.short	0x000e
        /*00c2*/ 	.short	0x004c
        /*00c4*/ 	.byte	0x00, 0xf0, 0x11, 0x00


	//----- nvinfo : EIATTR_KPARAM_INFO
	.align		4
.L_32:
        /*00c8*/ 	.byte	0x04, 0x17
        /*00ca*/ 	.short	(.L_34 - .L_33)
.L_33:
        /*00cc*/ 	.word	0x00000000
        /*00d0*/ 	.short	0x000d
        /*00d2*/ 	.short	0x0048
        /*00d4*/ 	.byte	0x00, 0xf0, 0x11, 0x00


	//----- nvinfo : EIATTR_KPARAM_INFO
	.align		4
.L_34:
        /*00d8*/ 	.byte	0x04, 0x17
        /*00da*/ 	.short	(.L_36 - .L_35)
.L_35:
        /*00dc*/ 	.word	0x00000000
        /*00e0*/ 	.short	0x000c
        /*00e2*/ 	.short	0x0044
        /*00e4*/ 	.byte	0x00, 0xf0, 0x11, 0x00


	//----- nvinfo : EIATTR_KPARAM_INFO
	.align		4
.L_36:
        /*00e8*/ 	.byte	0x04, 0x17
        /*00ea*/ 	.short	(.L_38 - .L_37)
.L_37:
        /*00ec*/ 	.word	0x00000000
        /*00f0*/ 	.short	0x000b
        /*00f2*/ 	.short	0x0040
        /*00f4*/ 	.byte	0x00, 0xf0, 0x11, 0x00


	//----- nvinfo : EIATTR_KPARAM_INFO
	.align		4
.L_38:
        /*00f8*/ 	.byte	0x04, 0x17
        /*00fa*/ 	.short	(.L_40 - .L_39)
.L_39:
        /*00fc*/ 	.word	0x00000000
        /*0100*/ 	.short	0x000a
        /*0102*/ 	.short	0x003c
        /*0104*/ 	.byte	0x00, 0xf0, 0x11, 0x00


	//----- nvinfo : EIATTR_KPARAM_INFO
	.align		4
.L_40:
        /*0108*/ 	.byte	0x04, 0x17
        /*010a*/ 	.short	(.L_42 - .L_41)
.L_41:
        /*010c*/ 	.word	0x00000000
        /*0110*/ 	.short	0x0009
        /*0112*/ 	.short	0x0038
        /*0114*/ 	.byte	0x00, 0xf0, 0x11, 0x00


	//----- nvinfo : EIATTR_KPARAM_INFO
	.align		4
.L_42:
        /*0118*/ 	.byte	0x04, 0x17
        /*011a*/ 	.short	(.L_44 - .L_43)
.L_43:
        /*011c*/ 	.word	0x00000000
        /*0120*/ 	.short	0x0008
        /*0122*/ 	.short	0x0034
        /*0124*/ 	.byte	0x00, 0xf0, 0x11, 0x00


	//----- nvinfo : EIATTR_KPARAM_INFO
	.align		4
.L_44:
        /*0128*/ 	.byte	0x04, 0x17
        /*012a*/ 	.short	(.L_46 - .L_45)
.L_45:
        /*012c*/ 	.word	0x00000000
        /*0130*/ 	.short	0x0007
        /*0132*/ 	.short	0x0030
        /*0134*/ 	.byte	0x00, 0xf0, 0x11, 0x00


	//----- nvinfo : EIATTR_KPARAM_INFO
	.align		4
.L_46:
        /*0138*/ 	.byte	0x04, 0x17
        /*013a*/ 	.short	(.L_48 - .L_47)
.L_47:
        /*013c*/ 	.word	0x00000000
        /*0140*/ 	.short	0x0006
        /*0142*/ 	.short	0x002c
        /*0144*/ 	.byte	0x00, 0xf0, 0x11, 0x00


	//----- nvinfo : EIATTR_KPARAM_INFO
	.align		4
.L_48:
        /*0148*/ 	.byte	0x04, 0x17
        /*014a*/ 	.short	(.L_50 - .L_49)
.L_49:
        /*014c*/ 	.word	0x00000000
        /*0150*/ 	.short	0x0005
        /*0152*/ 	.short	0x0028
        /*0154*/ 	.byte	0x00, 0xf0, 0x11, 0x00


	//----- nvinfo : EIATTR_KPARAM_INFO
	.align		4
.L_50:
        /*0158*/ 	.byte	0x04, 0x17
        /*015a*/ 	.short	(.L_52 - .L_51)
.L_51:
        /*015c*/ 	.word	0x00000000
        /*0160*/ 	.short	0x0004
        /*0162*/ 	.short	0x0020
        /*0164*/ 	.byte	0x00, 0xf4, 0x21, 0x00


	//----- nvinfo : EIATTR_KPARAM_INFO
	.align		4
.L_52:
        /*0168*/ 	.byte	0x04, 0x17
        /*016a*/ 	.short	(.L_54 - .L_53)
.L_53:
        /*016c*/ 	.word	0x00000000
        /*0170*/ 	.short	0x0003
        /*0172*/ 	.short	0x0018
        /*0174*/ 	.byte	0x00, 0xf4, 0x21, 0x00


	//----- nvinfo : EIATTR_KPARAM_INFO
	.align		4
.L_54:
        /*0178*/ 	.byte	0x04, 0x17
        /*017a*/ 	.short	(.L_56 - .L_55)
.L_55:
        /*017c*/ 	.word	0x00000000
        /*0180*/ 	.short	0x0002
        /*0182*/ 	.short	0x0010
        /*0184*/ 	.byte	0x00, 0xf4, 0x21, 0x00


	//----- nvinfo : EIATTR_KPARAM_INFO
	.align		4
.L_56:
        /*0188*/ 	.byte	0x04, 0x17
        /*018a*/ 	.short	(.L_58 - .L_57)
.L_57:
        /*018c*/ 	.word	0x00000000
        /*0190*/ 	.short	0x0001
        /*0192*/ 	.short	0x0008
        /*0194*/ 	.byte	0x00, 0xf4, 0x21, 0x00


	//----- nvinfo : EIATTR_KPARAM_INFO
	.align		4
.L_58:
        /*0198*/ 	.byte	0x04, 0x17
        /*019a*/ 	.short	(.L_60 - .L_59)
.L_59:
        /*019c*/ 	.word	0x00000000
        /*01a0*/ 	.short	0x0000
        /*01a2*/ 	.short	0x0000
        /*01a4*/ 	.byte	0x00, 0xf4, 0x21, 0x00


	//----- nvinfo : EIATTR_SPARSE_MMA_MASK
	.align		4
.L_60:
        /*01a8*/ 	.byte	0x03, 0x50
        /*01aa*/ 	.short	0x0000


	//----- nvinfo : EIATTR_MAXREG_COUNT
	.align		4
        /*01ac*/ 	.byte	0x03, 0x1b
        /*01ae*/ 	.short	0x00ff


	//----- nvinfo : EIATTR_NUM_BARRIERS
	.align		4
        /*01b0*/ 	.byte	0x02, 0x4c
        /*01b2*/ 	.byte	0x01
	.zero		1


	//----- nvinfo : EIATTR_ANNOTATIONS
	.align		4
        /*01b4*/ 	.byte	0x04, 0x55
        /*01b6*/ 	.short	(.L_62 - .L_61)


	//   ....[0]....
.L_61:
        /*01b8*/ 	.word	0x00000001
        /*01bc*/ 	.byte	0x30, 0x30, 0x00, 0x00, 0x01, 0x00, 0x00, 0x00, 0x20, 0x31, 0x00, 0x00, 0x01, 0x00, 0x00, 0x00
        /* <DEDUP_REMOVED lines=89> */
        /*075c*/ 	.byte	0x70, 0x5f, 0x00, 0x00, 0x01, 0x00, 0x00, 0x00, 0xa0, 0x60, 0x00, 0x00


	//----- nvinfo : EIATTR_MERCURY_ISA_VERSION
	.align		4
.L_62:
        /*0768*/ 	.byte	0x03, 0x5f
        /*076a*/ 	.short	0x0101


	//----- nvinfo : EIATTR_COOP_GROUP_MASK_REGIDS
	.align		4
        /*076c*/ 	.byte	0x04, 0x29
        /*076e*/ 	.short	(.L_64 - .L_63)


	//   ....[0]....
.L_63:
        /*0770*/ 	.word	0xffffffff


	//   ....[1]....
        /*0774*/ 	.word	0xffffffff


	//   ....[2]....
        /*0778*/ 	.word	0xffffffff


	//   ....[3]....
        /*077c*/ 	.word	0xffffffff


	//   ....[4]....
        /*0780*/ 	.word	0xffffffff


	//   ....[5]....
        /*0784*/ 	.word	0xffffffff


	//   ....[6]....
        /*0788*/ 	.word	0xffffffff


	//   ....[7]....
        /*078c*/ 	.word	0xffffffff


	//   ....[8]....
        /*0790*/ 	.word	0xffffffff


	//   ....[9]....
        /*0794*/ 	.word	0xffffffff


	//   ....[10]....
        /*0798*/ 	.word	0xffffffff


	//   ....[11]....
        /*079c*/ 	.word	0xffffffff


	//   ....[12]....
        /*07a0*/ 	.word	0xffffffff


	//   ....[13]....
        /*07a4*/ 	.word	0xffffffff


	//   ....[14]....
        /*07a8*/ 	.word	0xffffffff


	//   ....[15]....
        /*07ac*/ 	.word	0xffffffff


	//   ....[16]....
        /*07b0*/ 	.word	0xffffffff


	//   ....[17]....
        /*07b4*/ 	.word	0xffffffff


	//   ....[18]....
        /*07b8*/ 	.word	0xffffffff


	//   ....[19]....
        /*07bc*/ 	.word	0xffffffff


	//   ....[20]....
        /*07c0*/ 	.word	0xffffffff


	//   ....[21]....
        /*07c4*/ 	.word	0xffffffff


	//   ....[22]....
        /*07c8*/ 	.word	0xffffffff


	//   ....[23]....
        /*07cc*/ 	.word	0xffffffff


	//----- nvinfo : EIATTR_COOP_GROUP_INSTR_OFFSETS
	.align		4
.L_64:
        /*07d0*/ 	.byte	0x04, 0x28
        /*07d2*/ 	.short	(.L_66 - .L_65)


	//   ....[0]....
.L_65:
        /*07d4*/ 	.word	0x00006840


	//   ....[1]....
        /*07d8*/ 	.word	0x00006930


	//   ....[2]....
        /*07dc*/ 	.word	0x00006970


	//   ....[3]....
        /*07e0*/ 	.word	0x00006a60


	//   ....[4]....
        /*07e4*/ 	.word	0x00006ab0


	//   ....[5]....
        /*07e8*/ 	.word	0x00006ca0


	//   ....[6]....
        /*07ec*/ 	.word	0x00006d20


	//   ....[7]....
        /*07f0*/ 	.word	0x00006dc0


	//   ....[8]....
        /*07f4*/ 	.word	0x00007440


	//   ....[9]....
        /*07f8*/ 	.word	0x00007450


	//   ....[10]....
        /*07fc*/ 	.word	0x00007460


	//   ....[11]....
        /*0800*/ 	.word	0x00007480


	//   ....[12]....
        /*0804*/ 	.word	0x000076c0


	//   ....[13]....
        /*0808*/ 	.word	0x00007710


	//   ....[14]....
        /*080c*/ 	.word	0x00007740


	//   ....[15]....
        /*0810*/ 	.word	0x00007750


	//   ....[16]....
        /*0814*/ 	.word	0x000081d0


	//   ....[17]....
        /*0818*/ 	.word	0x000081e0


	//   ....[18]....
        /*081c*/ 	.word	0x000081f0


	//   ....[19]....
        /*0820*/ 	.word	0x00008200


	//   ....[20]....
        /*0824*/ 	.word	0x00008260


	//   ....[21]....
        /*0828*/ 	.word	0x00008280


	//   ....[22]....
        /*082c*/ 	.word	0x00008290


	//   ....[23]....
        /*0830*/ 	.word	0x000082a0


	//----- nvinfo : EIATTR_EXIT_INSTR_OFFSETS
	.align		4
.L_66:
        /*0834*/ 	.byte	0x04, 0x1c
        /*0836*/ 	.short	(.L_68 - .L_67)


	//   ....[0]....
.L_67:
        /*0838*/ 	.word	0x0000dd70


	//----- nvinfo : EIATTR_REQNTID
	.align		4
.L_68:
        /*083c*/ 	.byte	0x04, 0x10
        /*083e*/ 	.short	(.L_70 - .L_69)
.L_69:
        /*0840*/ 	.word	0x00000080
        /*0844*/ 	.word	0x00000001
        /*0848*/ 	.word	0x00000001


	//----- nvinfo : EIATTR_CBANK_PARAM_SIZE
	.align		4
.L_70:
        /*084c*/ 	.byte	0x03, 0x19
        /*084e*/ 	.short	0x0088


	//----- nvinfo : EIATTR_PARAM_CBANK
	.align		4
        /*0850*/ 	.byte	0x04, 0x0a
        /*0852*/ 	.short	(.L_72 - .L_71)
	.align		4
.L_71:
        /*0854*/ 	.word	index@(.nv.constant0.attn_fwd)
        /*0858*/ 	.short	0x0210
        /*085a*/ 	.short	0x0088


	//----- nvinfo : EIATTR_SW_WAR
	.align		4
.L_72:
        /*085c*/ 	.byte	0x04, 0x36
        /*085e*/ 	.short	(.L_74 - .L_73)
.L_73:
        /*0860*/ 	.word	0x00000008
.L_74:


//--------------------- .nv.callgraph             --------------------------
	.section	.nv.callgraph,"",@"SHT_CUDA_CALLGRAPH"
	.align	4
	.sectionentsize	8
	.align		4
        /*0000*/ 	.word	0x00000000
	.align		4
        /*0004*/ 	.word	0xffffffff
	.align		4
        /*0008*/ 	.word	0x00000000
	.align		4
        /*000c*/ 	.word	0xfffffffe
	.align		4
        /*0010*/ 	.word	0x00000000
	.align		4
        /*0014*/ 	.word	0xfffffffd
	.align		4
        /*0018*/ 	.word	0x00000000
	.align		4
        /*001c*/ 	.word	0xfffffffc


//--------------------- .nv.constant4             --------------------------
	.section	.nv.constant4,"a",@progbits
	.align	8
	.align		8
.nv.constant4:
        /*0000*/ 	.dword	_$_str


//--------------------- .text.attn_fwd            --------------------------
	.section	.text.attn_fwd,"ax",@progbits
	.align	128
        .global         attn_fwd
        .type           attn_fwd,@function
        .size           attn_fwd,(.L_x_3 - attn_fwd)
        .other          attn_fwd,@"STO_CUDA_ENTRY STV_DEFAULT"
attn_fwd:
.text.attn_fwd:
[----:B------:R-:W0:Y:S08]  /*0000*/  LDC R1, c[0x0][0x28] ;  /* 0x00000a00ff017b82 */ /* 0x000e300000000800 */
[----:B------:R-:W1:Y:S01]  /*0010*/  S2UR UR5, SR_CTAID.X ;  /* 0x00000000000579c3 */ /* 0x000e620000002500 */
[----:B------:R-:W2:Y:S01]  /*0020*/  S2R R2, SR_TID.X ;  /* 0x0000000000027919 */ /* 0x000ea20000002100 */
[----:B------:R-:W-:Y:S01]  /*0030*/  ULDC.64 UR6, c[0x0][0x240] ;  /* 0x0000900000067ab9 */ /* 0x000fe20000000a00 */
[----:B------:R-:W-:Y:S01]  /*0040*/  ULDC.64 UR48, c[0x0][0x208] ;  /* 0x0000820000307ab9 */ /* 0x000fe20000000a00 */
[----:B0-----:R-:W-:-:S04]  /*0050*/  VIADD R1, R1, 0xfffffe90 ;  /* 0xfffffe9001017836 */ /* 0x001fc80000000000 */
[----:B------:R-:W0:Y:S08]  /*0060*/  S2UR UR46, SR_CTAID.Y ;  /* 0x00000000002e79c3 */ /* 0x000e300000002600 */
[----:B------:R-:W3:Y:S08]  /*0070*/  LDC.64 R242, c[0x0][0x210] ;  /* 0x00008400fff27b82 */ /* 0x000ef00000000a00 */
[----:B------:R-:W4:Y:S01]  /*0080*/  LDC R129, c[0x0][0x248] ;  /* 0x00009200ff817b82 */ /* 0x000f220000000800 */
[----:B-1----:R-:W-:-:S06]  /*0090*/  USHF.L.U32 UR5, UR5, 0x7, URZ ;  /* 0x0000000705057899 */ /* 0x002fcc000800063f */
[----:B------:R-:W-:Y:S01]  /*00a0*/  IMAD.U32 R3, RZ, RZ, UR5 ;  /* 0x00000005ff037e24 */ /* 0x000fe2000f8e00ff */
[----:B0-----:R-:W-:-:S04]  /*00b0*/  UIMAD UR4, UR46, UR6, URZ ;  /* 0x000000062e0472a4 */ /* 0x001fc8000f8e023f */
[----:B--2---:R-:W-:Y:S01]  /*00c0*/  LOP3.LUT R0, R3, 0x7f, R2, 0xf8, !PT ;  /* 0x0000007f03007812 */ /* 0x004fe200078ef802 */
[----:B------:R-:W-:-:S04]  /*00d0*/  USHF.R.S32.HI UR6, URZ, 0x1f, UR4 ;  /* 0x0000001f3f067899 */ /* 0x000fc80008011404 */
[----:B------:R-:W-:-:S05]  /*00e0*/  IMAD R3, R0, UR7, RZ ;  /* 0x0000000700037c24 */ /* 0x000fca000f8e02ff */
[----:B---3--:R-:W-:Y:S02]  /*00f0*/  IADD3 R242, P0, P1, R3, UR4, R242 ;  /* 0x0000000403f27c10 */ /* 0x008fe4000f91e0f2 */
[----:B------:R-:W-:Y:S01]  /*0100*/  SHF.R.S32.HI R0, RZ, 0x1f, R3 ;  /* 0x0000001fff007819 */ /* 0x000fe20000011403 */
[C---:B----4-:R-:W-:Y:S02]  /*0110*/  IMAD.SHL.U32 R3, R129.reuse, 0x2, RZ ;  /* 0x0000000281037824 */ /* 0x050fe400078e00ff */
[----:B------:R-:W-:Y:S01]  /*0120*/  IMAD R7, R129, 0x3, RZ ;  /* 0x0000000381077824 */ /* 0x000fe200078e02ff */
[----:B------:R-:W-:Y:S02]  /*0130*/  IADD3.X R243, R0, UR6, R243, P0, P1 ;  /* 0x0000000600f37c10 */ /* 0x000fe400087e24f3 */
[----:B------:R-:W-:Y:S02]  /*0140*/  IADD3 R4, P0, R242, R129, RZ ;  /* 0x00000081f2047210 */ /* 0x000fe40007f1e0ff */
[-C--:B------:R-:W-:Y:S01]  /*0150*/  IADD3 R8, P1, R3, R242.reuse, RZ ;  /* 0x000000f203087210 */ /* 0x080fe20007f3e0ff */
[C---:B------:R-:W-:Y:S01]  /*0160*/  IMAD.SHL.U32 R11, R129.reuse, 0x4, RZ ;  /* 0x00000004810b7824 */ /* 0x040fe200078e00ff */
[CC--:B------:R-:W-:Y:S01]  /*0170*/  LEA.HI.X.SX32 R5, R129.reuse, R243.reuse, 0x1, P0 ;  /* 0x000000f381057211 */ /* 0x0c0fe200000f0eff */
[----:B------:R-:W-:Y:S01]  /*0180*/  IMAD R17, R129, 0x7, RZ ;  /* 0x0000000781117824 */ /* 0x000fe200078e02ff */
[-C--:B------:R-:W-:Y:S01]  /*0190*/  LEA.HI.X.SX32 R9, R3, R243.reuse, 0x1, P1 ;  /* 0x000000f303097211 */ /* 0x080fe200008f0eff */
[----:B------:R-:W-:Y:S01]  /*01a0*/  IMAD R3, R129, 0x5, RZ ;  /* 0x0000000581037824 */ /* 0x000fe200078e02ff */
[-C--:B------:R-:W-:Y:S01]  /*01b0*/  IADD3 R6, P0, R7, R242.reuse, RZ ;  /* 0x000000f207067210 */ /* 0x080fe20007f1e0ff */
[----:B------:R-:W-:Y:S01]  /*01c0*/  IMAD R15, R129, 0x6, RZ ;  /* 0x00000006810f7824 */ /* 0x000fe200078e02ff */
[----:B------:R-:W-:Y:S01]  /*01d0*/  IADD3 R10, P1, R11, R242, RZ ;  /* 0x000000f20b0a7210 */ /* 0x000fe20007f3e0ff */
[----:B------:R0:W2:Y:S01]  /*01e0*/  LDG.E.U8 R0, desc[UR48][R4.64] ;  /* 0x0000003004007981 */ /* 0x0000a2000c1e1100 */
[----:B------:R-:W-:-:S02]  /*01f0*/  LEA.HI.X.SX32 R7, R7, R243, 0x1, P0 ;  /* 0x000000f307077211 */ /* 0x000fc400000f0eff */
[-C--:B------:R-:W-:Y:S01]  /*0200*/  IADD3 R12, P0, R3, R242.reuse, RZ ;  /* 0x000000f2030c7210 */ /* 0x080fe20007f1e0ff */
[----:B------:R1:W3:Y:S01]  /*0210*/  LDG.E.U8 R246, desc[UR48][R8.64] ;  /* 0x0000003008f67981 */ /* 0x0002e2000c1e1100 */
[-C--:B------:R-:W-:Y:S02]  /*0220*/  LEA.HI.X.SX32 R11, R11, R243.reuse, 0x1, P1 ;  /* 0x000000f30b0b7211 */ /* 0x080fe400008f0eff */
[-C--:B------:R-:W-:Y:S01]  /*0230*/  LEA.HI.X.SX32 R13, R3, R243.reuse, 0x1, P0 ;  /* 0x000000f3030d7211 */ /* 0x080fe200000f0eff */
[C---:B------:R-:W-:Y:S01]  /*0240*/  IMAD R19, R129.reuse, 0x9, RZ ;  /* 0x0000000981137824 */ /* 0x040fe200078e02ff */
[----:B------:R-:W2:Y:S01]  /*0250*/  LDG.E.U8 R247, desc[UR48][R242.64] ;  /* 0x00000030f2f77981 */ /* 0x000ea2000c1e1100 */
[----:B0-----:R-:W-:Y:S01]  /*0260*/  IMAD.SHL.U32 R5, R129, 0x8, RZ ;  /* 0x0000000881057824 */ /* 0x001fe200078e00ff */
[-C--:B------:R-:W-:Y:S01]  /*0270*/  IADD3 R14, P1, R15, R242.reuse, RZ ;  /* 0x000000f20f0e7210 */ /* 0x080fe20007f3e0ff */
[----:B------:R-:W-:Y:S01]  /*0280*/  IMAD R109, R129, 0xa, RZ ;  /* 0x0000000a816d7824 */ /* 0x000fe200078e02ff */
[----:B------:R0:W4:Y:S01]  /*0290*/  LDG.E.U8 R245, desc[UR48][R10.64] ;  /* 0x000000300af57981 */ /* 0x000122000c1e1100 */
[-C--:B-1----:R-:W-:Y:S01]  /*02a0*/  IADD3 R8, P0, R17, R242.reuse, RZ ;  /* 0x000000f211087210 */ /* 0x082fe20007f1e0ff */
[----:B------:R-:W-:Y:S01]  /*02b0*/  IMAD R111, R129, 0xb, RZ ;  /* 0x0000000b816f7824 */ /* 0x000fe200078e02ff */
[-C--:B------:R-:W-:Y:S01]  /*02c0*/  IADD3 R16, P2, R5, R242.reuse, RZ ;  /* 0x000000f205107210 */ /* 0x080fe20007f5e0ff */
[----:B------:R-:W-:Y:S01]  /*02d0*/  IMAD R113, R129, 0xc, RZ ;  /* 0x0000000c81717824 */ /* 0x000fe200078e02ff */
[-C--:B------:R-:W-:Y:S01]  /*02e0*/  LEA.HI.X.SX32 R9, R17, R243.reuse, 0x1, P0 ;  /* 0x000000f311097211 */ /* 0x080fe200000f0eff */
[----:B------:R-:W-:Y:S01]  /*02f0*/  IMAD R117, R129, 0xd, RZ ;  /* 0x0000000d81757824 */ /* 0x000fe200078e02ff */
[-C--:B------:R-:W-:Y:S01]  /*0300*/  LEA.HI.X.SX32 R15, R15, R243.reuse, 0x1, P1 ;  /* 0x000000f30f0f7211 */ /* 0x080fe200008f0eff */
[----:B------:R-:W-:Y:S01]  /*0310*/  IMAD R119, R129, 0xe, RZ ;  /* 0x0000000e81777824 */ /* 0x000fe200078e02ff */
[----:B------:R-:W3:Y:S01]  /*0320*/  LDG.E.U8 R6, desc[UR48][R6.64] ;  /* 0x0000003006067981 */ /* 0x000ee2000c1e1100 */
[-C--:B0-----:R-:W-:Y:S01]  /*0330*/  IADD3 R10, P1, R19, R242.reuse, RZ ;  /* 0x000000f2130a7210 */ /* 0x081fe20007f3e0ff */
[----:B------:R-:W-:Y:S01]  /*0340*/  IMAD R121, R129, 0xf, RZ ;  /* 0x0000000f81797824 */ /* 0x000fe200078e02ff */
[-C--:B------:R-:W-:Y:S01]  /*0350*/  LEA.HI.X.SX32 R17, R5, R243.reuse, 0x1, P2 ;  /* 0x000000f305117211 */ /* 0x080fe200010f0eff */
[C---:B------:R-:W-:Y:S01]  /*0360*/  IMAD.SHL.U32 R123, R129.reuse, 0x10, RZ ;  /* 0x00000010817b7824 */ /* 0x040fe200078e00ff */
[----:B------:R0:W5:Y:S01]  /*0370*/  LDG.E.U8 R5, desc[UR48][R8.64] ;  /* 0x0000003008057981 */ /* 0x000162000c1e1100 */
[----:B------:R-:W-:Y:S01]  /*0380*/  IMAD R125, R129, 0x11, RZ ;  /* 0x00000011817d7824 */ /* 0x000fe200078e02ff */
[-C--:B------:R-:W-:Y:S01]  /*0390*/  IADD3 R240, P3, R109, R242.reuse, RZ ;  /* 0x000000f26df07210 */ /* 0x080fe20007f7e0ff */
[----:B------:R-:W-:Y:S01]  /*03a0*/  IMAD R127, R129, 0x13, RZ ;  /* 0x00000013817f7824 */ /* 0x000fe200078e02ff */
[-C--:B------:R-:W-:Y:S01]  /*03b0*/  LEA.HI.X.SX32 R11, R19, R243.reuse, 0x1, P1 ;  /* 0x000000f3130b7211 */ /* 0x080fe200008f0eff */
[----:B------:R-:W-:Y:S01]  /*03c0*/  IMAD R131, R129, 0x14, RZ ;  /* 0x0000001481837824 */ /* 0x000fe200078e02ff */
[-C--:B------:R-:W-:Y:S01]  /*03d0*/  IADD3 R238, P0, R111, R242.reuse, RZ ;  /* 0x000000f26fee7210 */ /* 0x080fe20007f1e0ff */
[----:B------:R-:W-:Y:S01]  /*03e0*/  IMAD R133, R129, 0x15, RZ ;  /* 0x0000001581857824 */ /* 0x000fe200078e02ff */
[-C--:B------:R-:W-:Y:S01]  /*03f0*/  IADD3 R168, P2, R113, R242.reuse, RZ ;  /* 0x000000f271a87210 */ /* 0x080fe20007f5e0ff */
[----:B------:R-:W-:Y:S01]  /*0400*/  IMAD R135, R129, 0x16, RZ ;  /* 0x0000001681877824 */ /* 0x000fe200078e02ff */
[-C--:B------:R-:W-:Y:S01]  /*0410*/  IADD3 R236, P1, R117, R242.reuse, RZ ;  /* 0x000000f275ec7210 */ /* 0x080fe20007f3e0ff */
[----:B0-----:R-:W-:Y:S01]  /*0420*/  IMAD R9, R129, 0x12, RZ ;  /* 0x0000001281097824 */ /* 0x001fe200078e02ff */
[-C--:B------:R-:W-:Y:S01]  /*0430*/  IADD3 R128, P4, R119, R242.reuse, RZ ;  /* 0x000000f277807210 */ /* 0x080fe20007f9e0ff */
[----:B------:R-:W-:Y:S01]  /*0440*/  IMAD R137, R129, 0x17, RZ ;  /* 0x0000001781897824 */ /* 0x000fe200078e02ff */
[-C--:B------:R-:W-:Y:S01]  /*0450*/  LEA.HI.X.SX32 R241, R109, R243.reuse, 0x1, P3 ;  /* 0x000000f36df17211 */ /* 0x080fe200018f0eff */
[----:B------:R-:W-:Y:S01]  /*0460*/  IMAD R149, R129, 0x18, RZ ;  /* 0x0000001881957824 */ /* 0x000fe200078e02ff */
[-C--:B------:R-:W-:Y:S01]  /*0470*/  IADD3 R234, P6, R121, R242.reuse, RZ ;  /* 0x000000f279ea7210 */ /* 0x080fe20007fde0ff */
[----:B------:R0:W4:Y:S01]  /*0480*/  LDG.E.U8 R3, desc[UR48][R12.64] ;  /* 0x000000300c037981 */ /* 0x000122000c1e1100 */
[-C--:B------:R-:W-:Y:S01]  /*0490*/  IADD3 R166, P5, R123, R242.reuse, RZ ;  /* 0x000000f27ba67210 */ /* 0x080fe20007fbe0ff */
[----:B------:R-:W-:Y:S01]  /*04a0*/  IMAD R151, R129, 0x19, RZ ;  /* 0x0000001981977824 */ /* 0x000fe200078e02ff */
[-C--:B------:R-:W-:Y:S01]  /*04b0*/  IADD3 R232, P3, R125, R242.reuse, RZ ;  /* 0x000000f27de87210 */ /* 0x080fe20007f7e0ff */
[----:B------:R-:W5:Y:S01]  /*04c0*/  LDG.E.U8 R244, desc[UR48][R14.64] ;  /* 0x000000300ef47981 */ /* 0x000f62000c1e1100 */
[-C--:B------:R-:W-:Y:S01]  /*04d0*/  LEA.HI.X.SX32 R239, R111, R243.reuse, 0x1, P0 ;  /* 0x000000f36fef7211 */ /* 0x080fe200000f0eff */
[----:B------:R-:W-:Y:S01]  /*04e0*/  IMAD R153, R129, 0x1a, RZ ;  /* 0x0000001a81997824 */ /* 0x000fe200078e02ff */
[-C--:B------:R-:W-:Y:S01]  /*04f0*/  LEA.HI.X.SX32 R169, R113, R243.reuse, 0x1, P2 ;  /* 0x000000f371a97211 */ /* 0x080fe200010f0eff */
[----:B------:R-:W5:Y:S01]  /*0500*/  LDG.E.U8 R7, desc[UR48][R16.64] ;  /* 0x0000003010077981 */ /* 0x000f62000c1e1100 */
[-C--:B------:R-:W-:Y:S01]  /*0510*/  IADD3 R118, P0, R9, R242.reuse, RZ ;  /* 0x000000f209767210 */ /* 0x080fe20007f1e0ff */
[----:B------:R-:W-:Y:S01]  /*0520*/  IMAD R155, R129, 0x1b, RZ ;  /* 0x0000001b819b7824 */ /* 0x000fe200078e02ff */
[-C--:B------:R-:W-:Y:S01]  /*0530*/  IADD3 R230, P2, R127, R242.reuse, RZ ;  /* 0x000000f27fe67210 */ /* 0x080fe20007f5e0ff */
[----:B------:R1:W5:Y:S01]  /*0540*/  LDG.E.U8 R4, desc[UR48][R10.64] ;  /* 0x000000300a047981 */ /* 0x000362000c1e1100 */
[----:B------:R-:W-:Y:S01]  /*0550*/  LEA.HI.X.SX32 R237, R117, R243, 0x1, P1 ;  /* 0x000000f375ed7211 */ /* 0x000fe200008f0eff */
[----:B------:R-:W-:Y:S01]  /*0560*/  IMAD R157, R129, 0x1c, RZ ;  /* 0x0000001c819d7824 */ /* 0x000fe200078e02ff */
[----:B------:R-:W-:Y:S01]  /*0570*/  IADD3 R164, P1, R131, R242, RZ ;  /* 0x000000f283a47210 */ /* 0x000fe20007f3e0ff */
[C---:B------:R-:W-:Y:S01]  /*0580*/  IMAD R159, R129.reuse, 0x1d, RZ ;  /* 0x0000001d819f7824 */ /* 0x040fe200078e02ff */
[----:B------:R-:W5:Y:S01]  /*0590*/  LDG.E.U8 R240, desc[UR48][R240.64] ;  /* 0x00000030f0f07981 */ /* 0x000f62000c1e1100 */
[----:B------:R-:W-:-:S02]  /*05a0*/  IMAD R185, R129, 0x1e, RZ ;  /* 0x0000001e81b97824 */ /* 0x000fc400078e02ff */
[C---:B------:R-:W-:Y:S02]  /*05b0*/  IMAD R187, R129.reuse, 0x1f, RZ ;  /* 0x0000001f81bb7824 */ /* 0x040fe400078e02ff */
[C---:B------:R-:W-:Y:S02]  /*05c0*/  IMAD.SHL.U32 R189, R129.reuse, 0x20, RZ ;  /* 0x0000002081bd7824 */ /* 0x040fe400078e00ff */
[C---:B------:R-:W-:Y:S02]  /*05d0*/  IMAD R191, R129.reuse, 0x21, RZ ;  /* 0x0000002181bf7824 */ /* 0x040fe400078e02ff */
[C---:B------:R-:W-:Y:S02]  /*05e0*/  IMAD R193, R129.reuse, 0x22, RZ ;  /* 0x0000002281c17824 */ /* 0x040fe400078e02ff */
[C---:B------:R-:W-:Y:S02]  /*05f0*/  IMAD R195, R129.reuse, 0x23, RZ ;  /* 0x0000002381c37824 */ /* 0x040fe400078e02ff */
[----:B------:R-:W-:-:S02]  /*0600*/  IMAD R197, R129, 0x24, RZ ;  /* 0x0000002481c57824 */ /* 0x000fc400078e02ff */
[C---:B------:R-:W-:Y:S02]  /*0610*/  IMAD R199, R129.reuse, 0x25, RZ ;  /* 0x0000002581c77824 */ /* 0x040fe400078e02ff */
[C---:B------:R-:W-:Y:S02]  /*0620*/  IMAD R201, R129.reuse, 0x26, RZ ;  /* 0x0000002681c97824 */ /* 0x040fe400078e02ff */
[C---:B------:R-:W-:Y:S02]  /*0630*/  IMAD R203, R129.reuse, 0x27, RZ ;  /* 0x0000002781cb7824 */ /* 0x040fe400078e02ff */
[C---:B------:R-:W-:Y:S02]  /*0640*/  IMAD R205, R129.reuse, 0x28, RZ ;  /* 0x0000002881cd7824 */ /* 0x040fe400078e02ff */
[C---:B------:R-:W-:Y:S02]  /*0650*/  IMAD R207, R129.reuse, 0x29, RZ ;  /* 0x0000002981cf7824 */ /* 0x040fe400078e02ff */
[----:B------:R-:W-:-:S02]  /*0660*/  IMAD R8, R129, 0x2a, RZ ;  /* 0x0000002a81087824 */ /* 0x000fc400078e02ff */
[C---:B0-----:R-:W-:Y:S02]  /*0670*/  IMAD R12, R129.reuse, 0x2c, RZ ;  /* 0x0000002c810c7824 */ /* 0x041fe400078e02ff */
[C---:B------:R-:W-:Y:S02]  /*0680*/  IMAD R18, R129.reuse, 0x2f, RZ ;  /* 0x0000002f81127824 */ /* 0x040fe400078e02ff */
        /* <DEDUP_REMOVED lines=16> */
[C---:B------:R-:W-:Y:S02]  /*0790*/  IMAD.SHL.U32 R147, R129.reuse, 0x40, RZ ;  /* 0x0000004081937824 */ /* 0x040fe400078e00ff */
        /* <DEDUP_REMOVED lines=59> */
[----:B------:R-:W-:Y:S01]  /*0b50*/  IMAD R248, R129, 0x7f, RZ ;  /* 0x0000007f81f87824 */ /* 0x000fe200078e02ff */
[-C--:B------:R-:W-:Y:S01]  /*0b60*/  LEA.HI.X.SX32 R235, R121, R243.reuse, 0x1, P6 ;  /* 0x000000f379eb7211 */ /* 0x080fe200030f0eff */
[----:B-1----:R-:W-:Y:S01]  /*0b70*/  IMAD R10, R129, 0x2b, RZ ;  /* 0x0000002b810a7824 */ /* 0x002fe200078e02ff */
[-C--:B------:R-:W-:Y:S01]  /*0b80*/  LEA.HI.X.SX32 R167, R123, R243.reuse, 0x1, P5 ;  /* 0x000000f37ba77211 */ /* 0x080fe200028f0eff */
[----:B------:R-:W-:Y:S01]  /*0b90*/  IMAD R14, R129, 0x2d, RZ ;  /* 0x0000002d810e7824 */ /* 0x000fe200078e02ff */
[----:B------:R-:W-:Y:S01]  /*0ba0*/  LEA.HI.X.SX32 R233, R125, R243, 0x1, P3 ;  /* 0x000000f37de97211 */ /* 0x000fe200018f0eff */
[C---:B------:R-:W-:Y:S01]  /*0bb0*/  IMAD R16, R129.reuse, 0x2e, RZ ;  /* 0x0000002e81107824 */ /* 0x040fe200078e02ff */
[----:B------:R-:W5:Y:S01]  /*0bc0*/  LDG.E.U8 R239, desc[UR48][R238.64] ;  /* 0x00000030eeef7981 */ /* 0x000f62000c1e1100 */
[C---:B------:R-:W-:Y:S02]  /*0bd0*/  IMAD R11, R129.reuse, 0x4a, RZ ;  /* 0x0000004a810b7824 */ /* 0x040fe400078e02ff */
[----:B------:R-:W-:-:S02]  /*0be0*/  IMAD R17, R129, 0x56, RZ ;  /* 0x0000005681117824 */ /* 0x000fc400078e02ff */
[----:B------:R-:W-:Y:S01]  /*0bf0*/  IMAD R15, R129, 0x7a, RZ ;  /* 0x0000007a810f7824 */ /* 0x000fe200078e02ff */
[-C--:B------:R-:W-:Y:S01]  /*0c00*/  LEA.HI.X.SX32 R129, R119, R243.reuse, 0x1, P4 ;  /* 0x000000f377817211 */ /* 0x080fe200020f0eff */
[----:B------:R-:W5:Y:S01]  /*0c10*/  LDG.E.U8 R168, desc[UR48][R168.64] ;  /* 0x00000030a8a87981 */ /* 0x000f62000c1e1100 */
[-C--:B------:R-:W-:Y:S02]  /*0c20*/  IADD3 R228, P4, R133, R242.reuse, RZ ;  /* 0x000000f285e47210 */ /* 0x080fe40007f9e0ff */
[-C--:B------:R-:W-:Y:S01]  /*0c30*/  IADD3 R108, P6, R135, R242.reuse, RZ ;  /* 0x000000f2876c7210 */ /* 0x080fe20007fde0ff */
[----:B------:R-:W5:Y:S01]  /*0c40*/  LDG.E.U8 R237, desc[UR48][R236.64] ;  /* 0x00000030eced7981 */ /* 0x000f62000c1e1100 */
[-C--:B------:R-:W-:Y:S02]  /*0c50*/  IADD3 R226, P5, R137, R242.reuse, RZ ;  /* 0x000000f289e27210 */ /* 0x080fe40007fbe0ff */
[----:B------:R-:W-:Y:S01]  /*0c60*/  IADD3 R162, P3, R149, R242, RZ ;  /* 0x000000f295a27210 */ /* 0x000fe20007f7e0ff */
[----:B------:R-:W5:Y:S01]  /*0c70*/  LDG.E.U8 R128, desc[UR48][R128.64] ;  /* 0x0000003080807981 */ /* 0x000f62000c1e1100 */
[----:B------:R-:W-:-:S02]  /*0c80*/  LEA.HI.X.SX32 R119, R9, R243, 0x1, P0 ;  /* 0x000000f309777211 */ /* 0x000fc400000f0eff */
[-C--:B------:R-:W-:Y:S01]  /*0c90*/  LEA.HI.X.SX32 R231, R127, R243.reuse, 0x1, P2 ;  /* 0x000000f37fe77211 */ /* 0x080fe200010f0eff */
[----:B------:R-:W5:Y:S01]  /*0ca0*/  LDG.E.U8 R235, desc[UR48][R234.64] ;  /* 0x00000030eaeb7981 */ /* 0x000f62000c1e1100 */
[-C--:B------:R-:W-:Y:S02]  /*0cb0*/  IADD3 R224, P0, R151, R242.reuse, RZ ;  /* 0x000000f297e07210 */ /* 0x080fe40007f1e0ff */
[-C--:B------:R-:W-:Y:S01]  /*0cc0*/  IADD3 R130, P2, R153, R242.reuse, RZ ;  /* 0x000000f299827210 */ /* 0x080fe20007f5e0ff */
[----:B------:R-:W5:Y:S01]  /*0cd0*/  LDG.E.U8 R166, desc[UR48][R166.64] ;  /* 0x00000030a6a67981 */ /* 0x000f62000c1e1100 */
[-C--:B------:R-:W-:Y:S02]  /*0ce0*/  LEA.HI.X.SX32 R165, R131, R243.reuse, 0x1, P1 ;  /* 0x000000f383a57211 */ /* 0x080fe400008f0eff */
[----:B------:R-:W-:Y:S01]  /*0cf0*/  IADD3 R222, P1, R155, R242, RZ ;  /* 0x000000f29bde7210 */ /* 0x000fe20007f3e0ff */
[----:B------:R-:W5:Y:S01]  /*0d00*/  LDG.E.U8 R233, desc[UR48][R232.64] ;  /* 0x00000030e8e97981 */ /* 0x000f62000c1e1100 */
[----:B------:R-:W-:-:S02]  /*0d10*/  LEA.HI.X.SX32 R229, R133, R243, 0x1, P4 ;  /* 0x000000f385e57211 */ /* 0x000fc400020f0eff */
[-C--:B------:R-:W-:Y:S01]  /*0d20*/  IADD3 R160, P4, R157, R242.reuse, RZ ;  /* 0x000000f29da07210 */ /* 0x080fe20007f9e0ff */
[----:B------:R-:W5:Y:S01]  /*0d30*/  LDG.E.U8 R118, desc[UR48][R118.64] ;  /* 0x0000003076767981 */ /* 0x000f62000c1e1100 */
[-C--:B------:R-:W-:Y:S02]  /*0d40*/  LEA.HI.X.SX32 R109, R135, R243.reuse, 0x1, P6 ;  /* 0x000000f3876d7211 */ /* 0x080fe400030f0eff */
[-C--:B------:R-:W-:Y:S01]  /*0d50*/  LEA.HI.X.SX32 R227, R137, R243.reuse, 0x1, P5 ;  /* 0x000000f389e37211 */ /* 0x080fe200028f0eff */
[----:B------:R-:W5:Y:S01]  /*0d60*/  LDG.E.U8 R231, desc[UR48][R230.64] ;  /* 0x00000030e6e77981 */ /* 0x000f62000c1e1100 */
[----:B------:R-:W-:Y:S02]  /*0d70*/  LEA.HI.X.SX32 R163, R149, R243, 0x1, P3 ;  /* 0x000000f395a37211 */ /* 0x000fe400018f0eff */
[-C--:B------:R-:W-:Y:S01]  /*0d80*/  IADD3 R220, P6, R159, R242.reuse, RZ ;  /* 0x000000f29fdc7210 */ /* 0x080fe20007fde0ff */
[----:B------:R-:W5:Y:S01]  /*0d90*/  LDG.E.U8 R164, desc[UR48][R164.64] ;  /* 0x00000030a4a47981 */ /* 0x000f62000c1e1100 */
[----:B------:R-:W-:-:S02]  /*0da0*/  IADD3 R132, P5, R185, R242, RZ ;  /* 0x000000f2b9847210 */ /* 0x000fc40007fbe0ff */
[-C--:B------:R-:W-:Y:S01]  /*0db0*/  IADD3 R218, P3, R187, R242.reuse, RZ ;  /* 0x000000f2bbda7210 */ /* 0x080fe20007f7e0ff */
[----:B------:R-:W5:Y:S01]  /*0dc0*/  LDG.E.U8 R229, desc[UR48][R228.64] ;  /* 0x00000030e4e57981 */ /* 0x000f62000c1e1100 */
[-C--:B------:R-:W-:Y:S02]  /*0dd0*/  LEA.HI.X.SX32 R225, R151, R243.reuse, 0x1, P0 ;  /* 0x000000f397e17211 */ /* 0x080fe400000f0eff */
[-C--:B------:R-:W-:Y:S01]  /*0de0*/  LEA.HI.X.SX32 R131, R153, R243.reuse, 0x1, P2 ;  /* 0x000000f399837211 */ /* 0x080fe200010f0eff */
[----:B------:R-:W5:Y:S01]  /*0df0*/  LDG.E.U8 R108, desc[UR48][R108.64] ;  /* 0x000000306c6c7981 */ /* 0x000f62000c1e1100 */
[-C--:B------:R-:W-:Y:S02]  /*0e00*/  IADD3 R158, P0, R189, R242.reuse, RZ ;  /* 0x000000f2bd9e7210 */ /* 0x080fe40007f1e0ff */
[----:B------:R-:W-:Y:S01]  /*0e10*/  IADD3 R216, P2, R191, R242, RZ ;  /* 0x000000f2bfd87210 */ /* 0x000fe20007f5e0ff */
[----:B------:R-:W5:Y:S01]  /*0e20*/  LDG.E.U8 R227, desc[UR48][R226.64] ;  /* 0x00000030e2e37981 */ /* 0x000f62000c1e1100 */
[----:B------:R-:W-:-:S02]  /*0e30*/  LEA.HI.X.SX32 R223, R155, R243, 0x1, P1 ;  /* 0x000000f39bdf7211 */ /* 0x000fc400008f0eff */
[-C--:B------:R-:W-:Y:S01]  /*0e40*/  IADD3 R134, P1, R193, R242.reuse, RZ ;  /* 0x000000f2c1867210 */ /* 0x080fe20007f3e0ff */
[----:B------:R-:W5:Y:S01]  /*0e50*/  LDG.E.U8 R162, desc[UR48][R162.64] ;  /* 0x00000030a2a27981 */ /* 0x000f62000c1e1100 */
[-C--:B------:R-:W-:Y:S02]  /*0e60*/  LEA.HI.X.SX32 R161, R157, R243.reuse, 0x1, P4 ;  /* 0x000000f39da17211 */ /* 0x080fe400020f0eff */
[----:B------:R-:W-:Y:S01]  /*0e70*/  IADD3 R214, P4, R195, R242, RZ ;  /* 0x000000f2c3d67210 */ /* 0x000fe20007f9e0ff */
[----:B------:R-:W5:Y:S01]  /*0e80*/  LDG.E.U8 R225, desc[UR48][R224.64] ;  /* 0x00000030e0e17981 */ /* 0x000f62000c1e1100 */
[-C--:B------:R-:W-:Y:S02]  /*0e90*/  LEA.HI.X.SX32 R221, R159, R243.reuse, 0x1, P6 ;  /* 0x000000f39fdd7211 */ /* 0x080fe400030f0eff */
[-C--:B------:R-:W-:Y:S01]  /*0ea0*/  LEA.HI.X.SX32 R133, R185, R243.reuse, 0x1, P5 ;  /* 0x000000f3b9857211 */ /* 0x080fe200028f0eff */
[----:B------:R-:W5:Y:S01]  /*0eb0*/  LDG.E.U8 R130, desc[UR48][R130.64] ;  /* 0x0000003082827981 */ /* 0x000f62000c1e1100 */
[----:B------:R-:W-:-:S02]  /*0ec0*/  LEA.HI.X.SX32 R219, R187, R243, 0x1, P3 ;  /* 0x000000f3bbdb7211 */ /* 0x000fc400018f0eff */
[-C--:B------:R-:W-:Y:S01]  /*0ed0*/  IADD3 R156, P6, R197, R242.reuse, RZ ;  /* 0x000000f2c59c7210 */ /* 0x080fe20007fde0ff */
[----:B------:R-:W5:Y:S01]  /*0ee0*/  LDG.E.U8 R223, desc[UR48][R222.64] ;  /* 0x00000030dedf7981 */ /* 0x000f62000c1e1100 */
[-C--:B------:R-:W-:Y:S02]  /*0ef0*/  IADD3 R212, P5, R199, R242.reuse, RZ ;  /* 0x000000f2c7d47210 */ /* 0x080fe40007fbe0ff */
[-C--:B------:R-:W-:Y:S01]  /*0f00*/  IADD3 R136, P3, R201, R242.reuse, RZ ;  /* 0x000000f2c9887210 */ /* 0x080fe20007f7e0ff */
[----:B------:R-:W5:Y:S01]  /*0f10*/  LDG.E.U8 R160, desc[UR48][R160.64] ;  /* 0x00000030a0a07981 */ /* 0x000f62000c1e1100 */
[-C--:B------:R-:W-:Y:S02]  /*0f20*/  LEA.HI.X.SX32 R159, R189, R243.reuse, 0x1, P0 ;  /* 0x000000f3bd9f7211 */ /* 0x080fe400000f0eff */
[----:B------:R-:W-:Y:S01]  /*0f30*/  LEA.HI.X.SX32 R217, R191, R243, 0x1, P2 ;  /* 0x000000f3bfd97211 */ /* 0x000fe200010f0eff */
[----:B------:R-:W5:Y:S01]  /*0f40*/  LDG.E.U8 R221, desc[UR48][R220.64] ;  /* 0x00000030dcdd7981 */ /* 0x000f62000c1e1100 */
[----:B------:R-:W-:-:S02]  /*0f50*/  IADD3 R210, P0, R203, R242, RZ ;  /* 0x000000f2cbd27210 */ /* 0x000fc40007f1e0ff */
[-C--:B------:R-:W-:Y:S01]  /*0f60*/  IADD3 R154, P2, R205, R242.reuse, RZ ;  /* 0x000000f2cd9a7210 */ /* 0x080fe20007f5e0ff */
[----:B------:R-:W5:Y:S01]  /*0f70*/  LDG.E.U8 R132, desc[UR48][R132.64] ;  /* 0x0000003084847981 */ /* 0x000f62000c1e1100 */
[-C--:B------:R-:W-:Y:S02]  /*0f80*/  LEA.HI.X.SX32 R135, R193, R243.reuse, 0x1, P1 ;  /* 0x000000f3c1877211 */ /* 0x080fe400008f0eff */
[-C--:B------:R-:W-:Y:S01]  /*0f90*/  IADD3 R208, P1, R207, R242.reuse, RZ ;  /* 0x000000f2cfd07210 */ /* 0x080fe20007f3e0ff */
[----:B------:R-:W5:Y:S01]  /*0fa0*/  LDG.E.U8 R219, desc[UR48][R218.64] ;  /* 0x00000030dadb7981 */ /* 0x000f62000c1e1100 */
[-C--:B------:R-:W-:Y:S02]  /*0fb0*/  LEA.HI.X.SX32 R215, R195, R243.reuse, 0x1, P4 ;  /* 0x000000f3c3d77211 */ /* 0x080fe400020f0eff */
[----:B------:R-:W-:Y:S01]  /*0fc0*/  IADD3 R120, P4, R8, R242, RZ ;  /* 0x000000f208787210 */ /* 0x000fe20007f9e0ff */
[----:B------:R-:W5:Y:S01]  /*0fd0*/  LDG.E.U8 R158, desc[UR48][R158.64] ;  /* 0x000000309e9e7981 */ /* 0x000f62000c1e1100 */
[----:B------:R-:W-:-:S02]  /*0fe0*/  LEA.HI.X.SX32 R157, R197, R243, 0x1, P6 ;  /* 0x000000f3c59d7211 */ /* 0x000fc400030f0eff */
[-C--:B------:R-:W-:Y:S01]  /*0ff0*/  LEA.HI.X.SX32 R213, R199, R243.reuse, 0x1, P5 ;  /* 0x000000f3c7d57211 */ /* 0x080fe200028f0eff */
[----:B------:R-:W5:Y:S01]  /*1000*/  LDG.E.U8 R217, desc[UR48][R216.64] ;  /* 0x00000030d8d97981 */ /* 0x000f62000c1e1100 */
[-C--:B------:R-:W-:Y:S02]  /*1010*/  LEA.HI.X.SX32 R137, R201, R243.reuse, 0x1, P3 ;  /* 0x000000f3c9897211 */ /* 0x080fe400018f0eff */
        /* <DEDUP_REMOVED lines=61> */
[----:B------:R3:W5:Y:S01]  /*13f0*/  LDG.E.U8 R8, desc[UR48][R8.64] ;  /* 0x0000003008087981 */ /* 0x000762000c1e1100 */
        /* <DEDUP_REMOVED lines=53> */
[----:B------:R0:W5:Y:S01]  /*1750*/  LDG.E.U8 R10, desc[UR48][R10.64] ;  /* 0x000000300a0a7981 */ /* 0x000162000c1e1100 */
[-C--:B------:R-:W-:Y:S02]  /*1760*/  LEA.HI.X.SX32 R141, R141, R243.reuse, 0x1, P1 ;  /* 0x000000f38d8d7211 */ /* 0x080fe400008f0eff */
[----:B------:R-:W-:Y:S01]  /*1770*/  IADD3 R98, P1, R95, R242, RZ ;  /* 0x000000f25f627210 */ /* 0x000fe20007f3e0ff */
[----:B------:R-:W5:Y:S01]  /*1780*/  LDG.E.U8 R175, desc[UR48][R174.64] ;  /* 0x00000030aeaf7981 */ /* 0x000f62000c1e1100 */
[-C--:B------:R-:W-:Y:S02]  /*1790*/  LEA.HI.X.SX32 R173, R139, R243.reuse, 0x1, P4 ;  /* 0x000000f38bad7211 */ /* 0x080fe400020f0eff */
[-C--:B------:R-:W-:Y:S01]  /*17a0*/  LEA.HI.X.SX32 R107, R107, R243.reuse, 0x1, P6 ;  /* 0x000000f36b6b7211 */ /* 0x080fe200030f0eff */
        /* <DEDUP_REMOVED lines=13> */
[-C--:B------:R-:W-:Y:S02]  /*1880*/  IADD3 R92, P2, R89, R242.reuse, RZ ;  /* 0x000000f2595c7210 */ /* 0x080fe40007f5e0ff */
[-C--:B------:R-:W-:Y:S01]  /*1890*/  LEA.HI.X.SX32 R99, R95, R243.reuse, 0x1, P1 ;  /* 0x000000f35f637211 */ /* 0x080fe200008f0eff */
        /* <DEDUP_REMOVED lines=16> */
[-C--:B------:R-:W-:Y:S02]  /*19a0*/  LEA.HI.X.SX32 R95, R91, R243.reuse, 0x1, P3 ;  /* 0x000000f35b5f7211 */ /* 0x080fe400018f0eff */
[-C--:B------:R-:W-:Y:S01]  /*19b0*/  IADD3 R86, P0, R83, R242.reuse, RZ ;  /* 0x000000f253567210 */ /* 0x080fe20007f1e0ff */
[----:B------:R-:W5:Y:S01]  /*19c0*/  LDG.E.U8 R97, desc[UR48][R96.64] ;  /* 0x0000003060617981 */ /* 0x000f62000c1e1100 */
[-C--:B------:R-:W-:Y:S02]  /*19d0*/  IADD3 R48, P2, R49, R242.reuse, RZ ;  /* 0x000000f231307210 */ /* 0x080fe40007f5e0ff */
[----:B------:R-:W-:Y:S01]  /*19e0*/  LEA.HI.X.SX32 R29, R29, R243, 0x1, P1 ;  /* 0x000000f31d1d7211 */ /* 0x000fe200008f0eff */
[----:B------:R-:W5:Y:S01]  /*19f0*/  LDG.E.U8 R16, desc[UR48][R16.64] ;  /* 0x0000003010107981 */ /* 0x000f62000c1e1100 */
[----:B------:R-:W-:-:S02]  /*1a00*/  IADD3 R30, P3, R31, R242, RZ ;  /* 0x000000f21f1e7210 */ /* 0x000fc40007f7e0ff */
[-C--:B------:R-:W-:Y:S01]  /*1a10*/  IADD3 R84, P1, R81, R242.reuse, RZ ;  /* 0x000000f251547210 */ /* 0x080fe20007f3e0ff */
[----:B------:R-:W5:Y:S01]  /*1a20*/  LDG.E.U8 R95, desc[UR48][R94.64] ;  /* 0x000000305e5f7981 */ /* 0x000f62000c1e1100 */
[-C--:B------:R-:W-:Y:S02]  /*1a30*/  LEA.HI.X.SX32 R91, R87, R243.reuse, 0x1, P4 ;  /* 0x000000f3575b7211 */ /* 0x080fe400020f0eff */
[-C--:B------:R-:W-:Y:S01]  /*1a40*/  LEA.HI.X.SX32 R51, R51, R243.reuse, 0x1, P6 ;  /* 0x000000f333337211 */ /* 0x080fe200030f0eff */
[----:B------:R-:W5:Y:S01]  /*1a50*/  LDG.E.U8 R52, desc[UR48][R52.64] ;  /* 0x0000003034347981 */ /* 0x000f62000c1e1100 */
[----:B------:R-:W-:Y:S02]  /*1a60*/  IADD3 R82, P6, R79, R242, RZ ;  /* 0x000000f24f527210 */ /* 0x000fe40007fde0ff */
[-C--:B------:R-:W-:Y:S01]  /*1a70*/  LEA.HI.X.SX32 R89, R85, R243.reuse, 0x1, P5 ;  /* 0x000000f355597211 */ /* 0x080fe200028f0eff */
[----:B------:R-:W5:Y:S01]  /*1a80*/  LDG.E.U8 R93, desc[UR48][R92.64] ;  /* 0x000000305c5d7981 */ /* 0x000f62000c1e1100 */
[----:B------:R-:W-:-:S02]  /*1a90*/  LEA.HI.X.SX32 R87, R83, R243, 0x1, P0 ;  /* 0x000000f353577211 */ /* 0x000fc400000f0eff */
[-C--:B------:R-:W-:Y:S01]  /*1aa0*/  LEA.HI.X.SX32 R49, R49, R243.reuse, 0x1, P2 ;  /* 0x000000f331317211 */ /* 0x080fe200010f0eff */
        /* <DEDUP_REMOVED lines=10> */
[-C--:B------:R-:W-:Y:S02]  /*1b50*/  IADD3 R44, P1, R19, R242.reuse, RZ ;  /* 0x000000f2132c7210 */ /* 0x080fe40007f3e0ff */
[-C--:B------:R-:W-:Y:S01]  /*1b60*/  LEA.HI.X.SX32 R83, R79, R243.reuse, 0x1, P6 ;  /* 0x000000f34f537211 */ /* 0x080fe200030f0eff */
[----:B------:R-:W5:Y:S01]  /*1b70*/  LDG.E.U8 R30, desc[UR48][R30.64] ;  /* 0x000000301e1e7981 */ /* 0x000f62000c1e1100 */
[-C--:B------:R-:W-:Y:S02]  /*1b80*/  LEA.HI.X.SX32 R33, R33, R243.reuse, 0x1, P4 ;  /* 0x000000f321217211 */ /* 0x080fe400020f0eff */
[----:B------:R-:W-:Y:S01]  /*1b90*/  IADD3 R18, P6, R73, R242, RZ ;  /* 0x000000f249127210 */ /* 0x000fe20007fde0ff */
        /* <DEDUP_REMOVED lines=8> */
[----:B------:R-:W-:Y:S01]  /*1c20*/  LEA.HI.X.SX32 R45, R19, R243, 0x1, P1 ;  /* 0x000000f3132d7211 */ /* 0x000fe200008f0eff */
[----:B------:R-:W5:Y:S01]  /*1c30*/  LDG.E.U8 R32, desc[UR48][R32.64] ;  /* 0x0000003020207981 */ /* 0x000f62000c1e1100 */
[----:B------:R-:W-:-:S02]  /*1c40*/  IADD3 R42, P3, R21, R242, RZ ;  /* 0x000000f2152a7210 */ /* 0x000fc40007f7e0ff */
[-C--:B------:R-:W-:Y:S01]  /*1c50*/  IADD3 R70, P1, R71, R242.reuse, RZ ;  /* 0x000000f247467210 */ /* 0x080fe20007f3e0ff */
[----:B------:R-:W5:Y:S01]  /*1c60*/  LDG.E.U8 R83, desc[UR48][R82.64] ;  /* 0x0000003052537981 */ /* 0x000f62000c1e1100 */
[----:B------:R-:W-:Y:S02]  /*1c70*/  IADD3 R20, P2, R69, R242, RZ ;  /* 0x000000f245147210 */ /* 0x000fe40007f5e0ff */
[-C--:B------:R-:W-:Y:S01]  /*1c80*/  LEA.HI.X.SX32 R19, R73, R243.reuse, 0x1, P6 ;  /* 0x000000f349137211 */ /* 0x080fe200030f0eff */
        /* <DEDUP_REMOVED lines=17> */
[----:B------:R-:W-:Y:S01]  /*1da0*/  LEA.HI.X.SX32 R23, R251, R243, 0x1, P2 ;  /* 0x000000f3fb177211 */ /* 0x000fe200010f0eff */
[----:B------:R-:W5:Y:S01]  /*1db0*/  LDG.E.U8 R42, desc[UR48][R42.64] ;  /* 0x000000302a2a7981 */ /* 0x000f62000c1e1100 */
[-C--:B------:R-:W-:Y:S02]  /*1dc0*/  IADD3 R38, P1, R63, R242.reuse, RZ ;  /* 0x000000f23f267210 */ /* 0x080fe40007f3e0ff */
[-C--:B------:R-:W-:Y:S01]  /*1dd0*/  IADD3 R46, P5, R47, R242.reuse, RZ ;  /* 0x000000f22f2e7210 */ /* 0x080fe20007fbe0ff */
[----:B------:R-:W5:Y:S01]  /*1de0*/  LDG.E.U8 R73, desc[UR48][R72.64] ;  /* 0x0000003048497981 */ /* 0x000f62000c1e1100 */
[----:B------:R-:W-:-:S02]  /*1df0*/  IADD3 R64, P2, R65, R242, RZ ;  /* 0x000000f241407210 */ /* 0x000fc40007f5e0ff */
[-C--:B------:R-:W-:Y:S01]  /*1e00*/  LEA.HI.X.SX32 R67, R39, R243.reuse, 0x1, P0 ;  /* 0x000000f327437211 */ /* 0x080fe200000f0eff */
        /* <DEDUP_REMOVED lines=15> */
[----:B------:R1:W5:Y:S01]  /*1f00*/  LDG.E.U8 R29, desc[UR48][R22.64] ;  /* 0x00000030161d7981 */ /* 0x000362000c1e1100 */
[----:B------:R-:W-:-:S02]  /*1f10*/  LEA.HI.X.SX32 R37, R249, R243, 0x1, P2 ;  /* 0x000000f3f9257211 */ /* 0x000fc400010f0eff */
[-C--:B------:R-:W-:Y:S01]  /*1f20*/  IADD3 R60, P0, R61, R242.reuse, RZ ;  /* 0x000000f23d3c7210 */ /* 0x080fe20007f1e0ff */
[----:B------:R-:W5:Y:S01]  /*1f30*/  LDG.E.U8 R75, desc[UR48][R74.64] ;  /* 0x000000304a4b7981 */ /* 0x000f62000c1e1100 */
[-C--:B------:R-:W-:Y:S02]  /*1f40*/  IADD3 R14, P1, R15, R242.reuse, RZ ;  /* 0x000000f20f0e7210 */ /* 0x080fe40007f3e0ff */
[-C--:B------:R-:W-:Y:S01]  /*1f50*/  IADD3 R58, P2, R59, R242.reuse, RZ ;  /* 0x000000f23b3a7210 */ /* 0x080fe20007f5e0ff */
[----:B------:R-:W5:Y:S01]  /*1f60*/  LDG.E.U8 R66, desc[UR48][R66.64] ;  /* 0x0000003042427981 */ /* 0x000f62000c1e1100 */
[-C--:B------:R-:W-:Y:S02]  /*1f70*/  IADD3 R12, P3, R13, R242.reuse, RZ ;  /* 0x000000f20d0c7210 */ /* 0x080fe40007f7e0ff */
[-C--:B------:R-:W-:Y:S01]  /*1f80*/  IADD3 R56, P4, R57, R242.reuse, RZ ;  /* 0x000000f239387210 */ /* 0x080fe20007f9e0ff */
[----:B------:R-:W5:Y:S01]  /*1f90*/  LDG.E.U8 R38, desc[UR48][R38.64] ;  /* 0x0000003026267981 */ /* 0x000f62000c1e1100 */
[----:B------:R-:W-:-:S02]  /*1fa0*/  IADD3 R26, P5, R27, R242, RZ ;  /* 0x000000f21b1a7210 */ /* 0x000fc40007fbe0ff */
[----:B------:R-:W-:Y:S01]  /*1fb0*/  IADD3 R242, P6, R248, R242, RZ ;  /* 0x000000f2f8f27210 */ /* 0x000fe20007fde0ff */
[----:B------:R-:W5:Y:S01]  /*1fc0*/  LDG.E.U8 R65, desc[UR48][R64.64] ;  /* 0x0000003040417981 */ /* 0x000f62000c1e1100 */
[-C--:B------:R-:W-:Y:S02]  /*1fd0*/  LEA.HI.X.SX32 R61, R61, R243.reuse, 0x1, P0 ;  /* 0x000000f33d3d7211 */ /* 0x080fe400000f0eff */
        /* <DEDUP_REMOVED lines=8> */
[----:B------:R-:W-:-:S03]  /*2060*/  LEA.HI.X.SX32 R243, R248, R243, 0x1, P6 ;  /* 0x000000f3f8f37211 */ /* 0x000fc600030f0eff */
[----:B------:R-:W5:Y:S04]  /*2070*/  LDG.E.U8 R61, desc[UR48][R60.64] ;  /* 0x000000303c3d7981 */ /* 0x000f68000c1e1100 */
[----:B------:R-:W5:Y:S04]  /*2080*/  LDG.E.U8 R31, desc[UR48][R14.64] ;  /* 0x000000300e1f7981 */ /* 0x000f68000c1e1100 */
[----:B------:R-:W5:Y:S04]  /*2090*/  LDG.E.U8 R58, desc[UR48][R58.64] ;  /* 0x000000303a3a7981 */ /* 0x000f68000c1e1100 */
[----:B------:R1:W5:Y:S04]  /*20a0*/  LDG.E.U8 R33, desc[UR48][R12.64] ;  /* 0x000000300c217981 */ /* 0x000368000c1e1100 */
[----:B------:R-:W5:Y:S04]  /*20b0*/  LDG.E.U8 R56, desc[UR48][R56.64] ;  /* 0x0000003038387981 */ /* 0x000f68000c1e1100 */
[----:B------:R1:W5:Y:S04]  /*20c0*/  LDG.E.U8 R35, desc[UR48][R26.64] ;  /* 0x000000301a237981 */ /* 0x000368000c1e1100 */
[----:B------:R-:W5:Y:S01]  /*20d0*/  LDG.E.U8 R242, desc[UR48][R242.64] ;  /* 0x00000030f2f27981 */ /* 0x000f62000c1e1100 */
[----:B------:R-:W0:Y:S01]  /*20e0*/  S2UR UR4, SR_CgaCtaId ;  /* 0x00000000000479c3 */ /* 0x000e220000008800 */
[----:B--2---:R-:W-:-:S02]  /*20f0*/  PRMT R0, R247, 0x3340, R0 ;  /* 0x00003340f7007816 */ /* 0x004fc40000000000 */
[----:B---3--:R-:W-:Y:S02]  /*2100*/  PRMT R9, R246, 0x3340, R6 ;  /* 0x00003340f6097816 */ /* 0x008fe40000000006 */
[----:B----4-:R-:W-:Y:S02]  /*2110*/  PRMT R3, R245, 0x3340, R3 ;  /* 0x00003340f5037816 */ /* 0x010fe40000000003 */
[----:B-----5:R-:W-:Y:S02]  /*2120*/  PRMT R244, R244, 0x3340, R5 ;  /* 0x00003340f4f47816 */ /* 0x020fe40000000005 */
[----:B------:R-:W-:Y:S02]  /*2130*/  PRMT R6, R7, 0x3340, R4 ;  /* 0x0000334007067816 */ /* 0x000fe40000000004 */
[----:B------:R-:W-:Y:S02]  /*2140*/  PRMT R4, R0, 0x5410, R9 ;  /* 0x0000541000047816 */ /* 0x000fe40000000009 */
[----:B------:R-:W-:-:S02]  /*2150*/  PRMT R5, R3, 0x5410, R244 ;  /* 0x0000541003057816 */ /* 0x000fc400000000f4 */
[C---:B------:R-:W-:Y:S02]  /*2160*/  LOP3.LUT R0, R2.reuse, 0x7f, RZ, 0xc0, !PT ;  /* 0x0000007f02007812 */ /* 0x040fe400078ec0ff */
[----:B------:R-:W-:Y:S01]  /*2170*/  LOP3.LUT R3, R2, 0x7, RZ, 0xc0, !PT ;  /* 0x0000000702037812 */ /* 0x000fe200078ec0ff */
[----:B------:R-:W-:-:S04]  /*2180*/  UMOV UR47, 0x400 ;  /* 0x00000400002f7882 */ /* 0x000fc80000000000 */
[----:B------:R-:W-:Y:S01]  /*2190*/  IMAD R3, R0, 0x8, R3 ;  /* 0x0000000800037824 */ /* 0x000fe200078e0203 */
[----:B------:R-:W-:Y:S01]  /*21a0*/  PRMT R239, R240, 0x3340, R239 ;  /* 0x00003340f0ef7816 */ /* 0x000fe200000000ef */
[----:B0-----:R-:W-:Y:S01]  /*21b0*/  ULEA UR47, UR4, UR47, 0x18 ;  /* 0x0000002f042f7291 */ /* 0x001fe2000f8ec03f */
[----:B------:R-:W-:Y:S01]  /*21c0*/  PRMT R7, R168, 0x3340, R237 ;  /* 0x00003340a8077816 */ /* 0x000fe200000000ed */
[----:B------:R-:W-:Y:S01]  /*21d0*/  IMAD.SHL.U32 R3, R3, 0x10, RZ ;  /* 0x0000001003037824 */ /* 0x000fe200078e00ff */
[----:B------:R-:W-:Y:S01]  /*21e0*/  PRMT R128, R128, 0x3340, R235 ;  /* 0x0000334080807816 */ /* 0x000fe200000000eb */
[----:B------:R-:W-:Y:S01]  /*21f0*/  UIADD3 UR50, UR5, 0x80, URZ ;  /* 0x0000008005327890 */ /* 0x000fe2000fffe03f */
[----:B------:R-:W-:Y:S02]  /*2200*/  PRMT R166, R166, 0x3340, R233 ;  /* 0x00003340a6a67816 */ /* 0x000fe400000000e9 */
[----:B------:R-:W-:Y:S02]  /*2210*/  PRMT R231, R118, 0x3340, R231 ;  /* 0x0000334076e77816 */ /* 0x000fe400000000e7 */
[----:B------:R-:W-:-:S02]  /*2220*/  PRMT R164, R164, 0x3340, R229 ;  /* 0x00003340a4a47816 */ /* 0x000fc400000000e5 */
[----:B------:R-:W-:Y:S02]  /*2230*/  PRMT R227, R108, 0x3340, R227 ;  /* 0x000033406ce37816 */ /* 0x000fe400000000e3 */
[----:B------:R-:W-:Y:S02]  /*2240*/  PRMT R162, R162, 0x3340, R225 ;  /* 0x00003340a2a27816 */ /* 0x000fe400000000e1 */
[----:B------:R-:W-:Y:S02]  /*2250*/  PRMT R223, R130, 0x3340, R223 ;  /* 0x0000334082df7816 */ /* 0x000fe400000000df */
[----:B------:R-:W-:Y:S02]  /*2260*/  PRMT R11, R160, 0x3340, R221 ;  /* 0x00003340a00b7816 */ /* 0x000fe400000000dd */
[----:B------:R-:W-:Y:S01]  /*2270*/  PRMT R132, R132, 0x3340, R219 ;  /* 0x0000334084847816 */ /* 0x000fe200000000db */
[----:B------:R-:W-:Y:S01]  /*2280*/  UISETP.GE.AND UP0, UPT, UR50, 0x1, UPT ;  /* 0x000000013200788c */ /* 0x000fe2000bf06270 */
[----:B-1----:R-:W-:-:S02]  /*2290*/  PRMT R22, R8, 0x3340, R193 ;  /* 0x0000334008167816 */ /* 0x002fc400000000c1 */
[----:B------:R-:W-:Y:S02]  /*22a0*/  PRMT R6, R6, 0x5410, R239 ;  /* 0x0000541006067816 */ /* 0x000fe400000000ef */
[----:B------:R-:W-:Y:S02]  /*22b0*/  PRMT R7, R7, 0x5410, R128 ;  /* 0x0000541007077816 */ /* 0x000fe40000000080 */
[----:B------:R-:W-:Y:S02]  /*22c0*/  PRMT R12, R158, 0x3340, R217 ;  /* 0x000033409e0c7816 */ /* 0x000fe400000000d9 */
[----:B------:R-:W-:Y:S02]  /*22d0*/  PRMT R215, R134, 0x3340, R215 ;  /* 0x0000334086d77816 */ /* 0x000fe400000000d7 */
[----:B------:R-:W-:Y:S02]  /*22e0*/  PRMT R13, R156, 0x3340, R213 ;  /* 0x000033409c0d7816 */ /* 0x000fe400000000d5 */
[----:B------:R-:W-:-:S02]  /*22f0*/  PRMT R136, R136, 0x3340, R211 ;  /* 0x0000334088887816 */ /* 0x000fc400000000d3 */
[----:B------:R-:W-:Y:S02]  /*2300*/  PRMT R14, R154, 0x3340, R209 ;  /* 0x000033409a0e7816 */ /* 0x000fe400000000d1 */
[----:B------:R-:W-:Y:S02]  /*2310*/  PRMT R207, R120, 0x3340, R207 ;  /* 0x0000334078cf7816 */ /* 0x000fe400000000cf */
[----:B------:R-:W-:Y:S02]  /*2320*/  PRMT R15, R152, 0x3340, R205 ;  /* 0x00003340980f7816 */ /* 0x000fe400000000cd */
[----:B------:R-:W-:Y:S02]  /*2330*/  PRMT R122, R122, 0x3340, R203 ;  /* 0x000033407a7a7816 */ /* 0x000fe400000000cb */
[----:B------:R-:W-:Y:S02]  /*2340*/  PRMT R8, R166, 0x5410, R231 ;  /* 0x00005410a6087816 */ /* 0x000fe400000000e7 */
[----:B------:R-:W-:-:S02]  /*2350*/  PRMT R9, R164, 0x5410, R227 ;  /* 0x00005410a4097816 */ /* 0x000fc400000000e3 */
[----:B------:R-:W-:Y:S02]  /*2360*/  PRMT R11, R11, 0x5410, R132 ;  /* 0x000054100b0b7816 */ /* 0x000fe40000000084 */
[----:B------:R-:W-:Y:S02]  /*2370*/  LOP3.LUT R37, R3, 0x10, RZ, 0x3c, !PT ;  /* 0x0000001003257812 */ /* 0x000fe400078e3cff */
        /* <DEDUP_REMOVED lines=15> */
[----:B------:R-:W-:Y:S01]  /*2470*/  STS.128 [R3+UR47], R4 ;  /* 0x0000000403007988 */ /* 0x000fe20008000c2f */
[----:B------:R-:W-:-:S02]  /*2480*/  PRMT R12, R12, 0x5410, R215 ;  /* 0x000054100c0c7816 */ /* 0x000fc400000000d7 */
[----:B------:R-:W-:Y:S01]  /*2490*/  PRMT R106, R106, 0x3340, R171 ;  /* 0x000033406a6a7816 */ /* 0x000fe200000000ab */
[----:B------:R0:W-:Y:S01]  /*24a0*/  STS.128 [R37+UR47], R8 ;  /* 0x0000000825007988 */ /* 0x0001e20008000c2f */
[----:B------:R-:W-:Y:S02]  /*24b0*/  PRMT R13, R13, 0x5410, R136 ;  /* 0x000054100d0d7816 */ /* 0x000fe40000000088 */
[----:B------:R-:W-:Y:S02]  /*24c0*/  PRMT R14, R14, 0x5410, R207 ;  /* 0x000054100e0e7816 */ /* 0x000fe400000000cf */
[----:B------:R-:W-:Y:S02]  /*24d0*/  PRMT R15, R15, 0x5410, R122 ;  /* 0x000054100f0f7816 */ /* 0x000fe4000000007a */
[----:B------:R-:W-:Y:S02]  /*24e0*/  LOP3.LUT R39, R3, 0x20, RZ, 0x3c, !PT ;  /* 0x0000002003277812 */ /* 0x000fe400078e3cff */
[----:B------:R-:W-:-:S02]  /*24f0*/  PRMT R20, R20, 0x5410, R199 ;  /* 0x0000541014147816 */ /* 0x000fc400000000c7 */
[----:B------:R-:W-:Y:S02]  /*2500*/  PRMT R21, R21, 0x5410, R126 ;  /* 0x0000541015157816 */ /* 0x000fe4000000007e */
[----:B------:R-:W-:Y:S02]  /*2510*/  PRMT R22, R22, 0x5410, R191 ;  /* 0x0000541016167816 */ /* 0x000fe400000000bf */
[----:B------:R-:W-:Y:S02]  /*2520*/  PRMT R23, R23, 0x5410, R112 ;  /* 0x0000541017177816 */ /* 0x000fe40000000070 */
[----:B------:R-:W-:Y:S02]  /*2530*/  LOP3.LUT R41, R3, 0x30, RZ, 0x3c, !PT ;  /* 0x0000003003297812 */ /* 0x000fe400078e3cff */
[----:B------:R-:W-:Y:S02]  /*2540*/  PLOP3.LUT P0, PT, PT, PT, UP0, 0x80, 0x0 ;  /* 0x000000000000781c */ /* 0x000fe40003f0f008 */
[----:B------:R-:W-:-:S02]  /*2550*/  PRMT R24, R24, 0x5410, R183 ;  /* 0x0000541018187816 */ /* 0x000fc400000000b7 */
[----:B------:R-:W-:Y:S02]  /*2560*/  PRMT R25, R25, 0x5410, R104 ;  /* 0x0000541019197816 */ /* 0x000fe40000000068 */
[----:B------:R-:W-:Y:S02]  /*2570*/  PRMT R26, R26, 0x5410, R175 ;  /* 0x000054101a1a7816 */ /* 0x000fe400000000af */
[----:B------:R-:W-:Y:S02]  /*2580*/  PRMT R27, R27, 0x5410, R106 ;  /* 0x000054101b1b7816 */ /* 0x000fe4000000006a */
[----:B------:R-:W-:Y:S02]  /*2590*/  LOP3.LUT R43, R3, 0x40, RZ, 0x3c, !PT ;  /* 0x00000040032b7812 */ /* 0x000fe400078e3cff */
[----:B------:R-:W-:Y:S02]  /*25a0*/  PRMT R101, R138, 0x3340, R101 ;  /* 0x000033408a657816 */ /* 0x000fe40000000065 */
[----:B------:R-:W-:-:S02]  /*25b0*/  PRMT R102, R102, 0x3340, R99 ;  /* 0x0000334066667816 */ /* 0x000fc40000000063 */
[----:B------:R-:W-:Y:S02]  /*25c0*/  PRMT R54, R54, 0x3340, R97 ;  /* 0x0000334036367816 */ /* 0x000fe40000000061 */
[----:B------:R-:W-:Y:S02]  /*25d0*/  PRMT R95, R16, 0x3340, R95 ;  /* 0x00003340105f7816 */ /* 0x000fe4000000005f */
[----:B------:R-:W-:Y:S01]  /*25e0*/  PRMT R52, R52, 0x3340, R93 ;  /* 0x0000334034347816 */ /* 0x000fe2000000005d */
[----:B------:R-:W-:Y:S01]  /*25f0*/  STS.128 [R39+UR47], R12 ;  /* 0x0000000c27007988 */ /* 0x000fe20008000c2f */
[----:B0-----:R-:W-:Y:S02]  /*2600*/  PRMT R8, R101, 0x5410, R102 ;  /* 0x0000541065087816 */ /* 0x001fe40000000066 */
[----:B------:R-:W-:Y:S02]  /*2610*/  PRMT R9, R54, 0x5410, R95 ;  /* 0x0000541036097816 */ /* 0x000fe4000000005f */
[----:B------:R-:W-:Y:S01]  /*2620*/  PRMT R91, R28, 0x3340, R91 ;  /* 0x000033401c5b7816 */ /* 0x000fe2000000005b */
[----:B------:R0:W-:Y:S01]  /*2630*/  STS.128 [R41+UR47], R20 ;  /* 0x0000001429007988 */ /* 0x0001e20008000c2f */
[----:B------:R-:W-:-:S02]  /*2640*/  LOP3.LUT R4, R3, 0x50, RZ, 0x3c, !PT ;  /* 0x0000005003047812 */ /* 0x000fc400078e3cff */
[----:B------:R-:W-:Y:S02]  /*2650*/  PRMT R10, R52, 0x5410, R91 ;  /* 0x00005410340a7816 */ /* 0x000fe4000000005b */
[----:B------:R-:W-:Y:S01]  /*2660*/  PRMT R50, R50, 0x3340, R89 ;  /* 0x0000334032327816 */ /* 0x000fe20000000059 */
[----:B------:R1:W-:Y:S01]  /*2670*/  STS.128 [R43+UR47], R24 ;  /* 0x000000182b007988 */ /* 0x0003e20008000c2f */
[C---:B------:R-:W-:Y:S02]  /*2680*/  LOP3.LUT R5, R3.reuse, 0x60, RZ, 0x3c, !PT ;  /* 0x0000006003057812 */ /* 0x040fe400078e3cff */
[----:B------:R-:W-:Y:S02]  /*2690*/  PRMT R11, R30, 0x3340, R87 ;  /* 0x000033401e0b7816 */ /* 0x000fe40000000057 */
[----:B------:R-:W-:Y:S02]  /*26a0*/  LOP3.LUT R3, R3, 0x70, RZ, 0x3c, !PT ;  /* 0x0000007003037812 */ /* 0x000fe400078e3cff */
[----:B------:R-:W-:-:S02]  /*26b0*/  PRMT R11, R50, 0x5410, R11 ;  /* 0x00005410320b7816 */ /* 0x000fc4000000000b */
[----:B------:R-:W-:Y:S02]  /*26c0*/  PRMT R48, R48, 0x3340, R85 ;  /* 0x0000334030307816 */ /* 0x000fe40000000055 */
[----:B------:R-:W-:-:S04]  /*26d0*/  PRMT R83, R32, 0x3340, R83 ;  /* 0x0000334020537816 */ /* 0x000fc80000000053 */
[----:B------:R-:W-:Y:S02]  /*26e0*/  PRMT R48, R48, 0x5410, R83 ;  /* 0x0000541030307816 */ /* 0x000fe40000000053 */
[----:B------:R-:W-:Y:S02]  /*26f0*/  PRMT R49, R34, 0x3340, R79 ;  /* 0x0000334022317816 */ /* 0x000fe4000000004f */
[----:B------:R-:W-:Y:S01]  /*2700*/  PRMT R44, R44, 0x3340, R77 ;  /* 0x000033402c2c7816 */ /* 0x000fe2000000004d */
[----:B------:R-:W-:Y:S01]  /*2710*/  STS.128 [R4+UR47], R8 ;  /* 0x0000000804007988 */ /* 0x000fe20008000c2f */
        /* <DEDUP_REMOVED lines=11> */
[----:B------:R-:W-:-:S04]  /*27d0*/  PRMT R19, R19, 0x3340, R62 ;  /* 0x0000334013137816 */ /* 0x000fc8000000003e */
[----:B0-----:R-:W-:Y:S02]  /*27e0*/  PRMT R41, R38, 0x5410, R19 ;  /* 0x0000541026297816 */ /* 0x001fe40000000013 */
[----:B------:R-:W-:Y:S02]  /*27f0*/  PRMT R36, R36, 0x3340, R61 ;  /* 0x0000334024247816 */ /* 0x000fe4000000003d */
[----:B------:R-:W-:-:S04]  /*2800*/  PRMT R31, R31, 0x3340, R58 ;  /* 0x000033401f1f7816 */ /* 0x000fc8000000003a */
[----:B------:R-:W-:Y:S02]  /*2810*/  PRMT R42, R36, 0x5410, R31 ;  /* 0x00005410242a7816 */ /* 0x000fe4000000001f */
[----:B------:R-:W-:Y:S02]  /*2820*/  PRMT R33, R33, 0x3340, R56 ;  /* 0x0000334021217816 */ /* 0x000fe40000000038 */
[----:B------:R-:W-:-:S04]  /*2830*/  PRMT R242, R35, 0x3340, R242 ;  /* 0x0000334023f27816 */ /* 0x000fc800000000f2 */
[----:B-1----:R-:W-:Y:S01]  /*2840*/  PRMT R43, R33, 0x5410, R242 ;  /* 0x00005410212b7816 */ /* 0x002fe200000000f2 */
[----:B------:R-:W-:Y:S01]  /*2850*/  STS.128 [R5+UR47], R48 ;  /* 0x0000003005007988 */ /* 0x000fe20008000c2f */
[----:B------:R-:W-:-:S03]  /*2860*/  IMAD.MOV.U32 R190, RZ, RZ, 0x3f800000 ;  /* 0x3f800000ffbe7424 */ /* 0x000fc600078e00ff */
[----:B------:R0:W-:Y:S01]  /*2870*/  STS.128 [R3+UR47], R40 ;  /* 0x0000002803007988 */ /* 0x0001e20008000c2f */
[----:B------:R-:W-:Y:S01]  /*2880*/  IMAD.MOV.U32 R164, RZ, RZ, -0x800000 ;  /* 0xff800000ffa47424 */ /* 0x000fe200078e00ff */
[----:B------:R-:W-:Y:S01]  /*2890*/  CS2R R88, SRZ ;  /* 0x0000000000587805 */ /* 0x000fe2000001ff00 */
[----:B------:R-:W-:Y:S01]  /*28a0*/  IMAD.MOV.U32 R162, RZ, RZ, -0x800000 ;  /* 0xff800000ffa27424 */ /* 0x000fe200078e00ff */
[----:B------:R-:W-:Y:S01]  /*28b0*/  CS2R R90, SRZ ;  /* 0x00000000005a7805 */ /* 0x000fe2000001ff00 */
[----:B------:R-:W-:Y:S01]  /*28c0*/  IMAD.MOV.U32 R161, RZ, RZ, -0x800000 ;  /* 0xff800000ffa17424 */ /* 0x000fe200078e00ff */
[----:B------:R-:W-:Y:S01]  /*28d0*/  CS2R R92, SRZ ;  /* 0x00000000005c7805 */ /* 0x000fe2000001ff00 */
[----:B------:R-:W-:Y:S01]  /*28e0*/  IMAD.MOV.U32 R160, RZ, RZ, -0x800000 ;  /* 0xff800000ffa07424 */ /* 0x000fe200078e00ff */
[----:B------:R-:W-:Y:S01]  /*28f0*/  CS2R R94, SRZ ;  /* 0x00000000005e7805 */ /* 0x000fe2000001ff00 */
[----:B------:R-:W-:Y:S01]  /*2900*/  IMAD.MOV.U32 R189, RZ, RZ, 0x3f800000 ;  /* 0x3f800000ffbd7424 */ /* 0x000fe200078e00ff */
[----:B------:R-:W-:Y:S01]  /*2910*/  CS2R R96, SRZ ;  /* 0x0000000000607805 */ /* 0x000fe2000001ff00 */
[----:B------:R-:W-:Y:S01]  /*2920*/  IMAD.MOV.U32 R191, RZ, RZ, 0x3f800000 ;  /* 0x3f800000ffbf7424 */ /* 0x000fe200078e00ff */
[----:B------:R-:W-:Y:S01]  /*2930*/  CS2R R98, SRZ ;  /* 0x0000000000627805 */ /* 0x000fe2000001ff00 */
[----:B------:R-:W-:Y:S01]  /*2940*/  IMAD.MOV.U32 R192, RZ, RZ, 0x3f800000 ;  /* 0x3f800000ffc07424 */ /* 0x000fe200078e00ff */
[----:B------:R-:W-:-:S02]  /*2950*/  CS2R R100, SRZ ;  /* 0x0000000000647805 */ /* 0x000fc4000001ff00 */
[----:B------:R-:W-:Y:S02]  /*2960*/  CS2R R102, SRZ ;  /* 0x0000000000667805 */ /* 0x000fe4000001ff00 */
[----:B------:R-:W-:Y:S02]  /*2970*/  CS2R R104, SRZ ;  /* 0x0000000000687805 */ /* 0x000fe4000001ff00 */
[----:B------:R-:W-:Y:S02]  /*2980*/  CS2R R106, SRZ ;  /* 0x00000000006a7805 */ /* 0x000fe4000001ff00 */
[----:B------:R-:W-:Y:S02]  /*2990*/  CS2R R108, SRZ ;  /* 0x00000000006c7805 */ /* 0x000fe4000001ff00 */
[----:B------:R-:W-:Y:S02]  /*29a0*/  CS2R R110, SRZ ;  /* 0x00000000006e7805 */ /* 0x000fe4000001ff00 */
        /* <DEDUP_REMOVED lines=28> */
[----:B0-----:R-:W-:Y:S02]  /*2b70*/  CS2R R40, SRZ ;  /* 0x0000000000287805 */ /* 0x001fe4000001ff00 */
        /* <DEDUP_REMOVED lines=23> */
[C---:B------:R-:W-:Y:S01]  /*2cf0*/  LOP3.LUT R4, R2.reuse, 0x60, RZ, 0xc0, !PT ;  /* 0x0000006002047812 */ /* 0x040fe200078ec0ff */
[----:B------:R-:W-:Y:S01]  /*2d00*/  IMAD.SHL.U32 R3, R2, 0x2, RZ ;  /* 0x0000000202037824 */ /* 0x000fe200078e00ff */
[----:B------:R-:W-:Y:S06]  /*2d10*/  @!P0 BRA `(.L_x_0) ;  /* 0x0000005400c08947 */ /* 0x000fec0003800000 */
[----:B------:R-:W0:Y:S01]  /*2d20*/  LDC R23, c[0x0][0x268] ;  /* 0x00009a00ff177b82 */ /* 0x000e220000000800 */
[----:B------:R-:W-:Y:S01]  /*2d30*/  SHF.R.U32.HI R5, RZ, 0x5, R2 ;  /* 0x00000005ff057819 */ /* 0x000fe20000011602 */
[----:B------:R-:W-:Y:S01]  /*2d40*/  ULDC.64 UR44, c[0x0][0x260] ;  /* 0x00009800002c7ab9 */ /* 0x000fe20000000a00 */
[----:B------:R-:W-:Y:S01]  /*2d50*/  SHF.R.U32.HI R184, RZ, 0x1, R4 ;  /* 0x00000001ffb87819 */ /* 0x000fe20000011604 */
[----:B------:R-:W-:Y:S01]  /*2d60*/  UIMAD UR44, UR46, UR44, URZ ;  /* 0x0000002c2e2c72a4 */ /* 0x000fe2000f8e023f */
[----:B------:R-:W-:Y:S01]  /*2d70*/  SGXT.U32 R5, R5, 0x2 ;  /* 0x000000020505781a */ /* 0x000fe20000000000 */
[----:B------:R-:W-:Y:S01]  /*2d80*/  ULDC.64 UR16, c[0x0][0x250] ;  /* 0x0000940000107ab9 */ /* 0x000fe20000000a00 */
[C---:B------:R-:W-:Y:S01]  /*2d90*/  LOP3.LUT R4, R2.reuse, 0x1f, RZ, 0xc0, !PT ;  /* 0x0000001f02047812 */ /* 0x040fe200078ec0ff */
[----:B------:R-:W1:Y:S01]  /*2da0*/  LDC.64 R20, c[0x0][0x220] ;  /* 0x00008800ff147b82 */ /* 0x000e620000000a00 */
[----:B------:R-:W-:Y:S01]  /*2db0*/  USHF.R.S32.HI UR4, URZ, 0x1f, UR44 ;  /* 0x0000001f3f047899 */ /* 0x000fe2000801142c */
[--C-:B------:R-:W-:Y:S01]  /*2dc0*/  SHF.R.U32.HI R11, RZ, 0x2, R2.reuse ;  /* 0x00000002ff0b7819 */ /* 0x100fe20000011602 */
[----:B------:R-:W-:Y:S01]  /*2dd0*/  UIMAD UR16, UR46, UR16, URZ ;  /* 0x000000102e1072a4 */ /* 0x000fe2000f8e023f */
[C---:B------:R-:W-:Y:S01]  /*2de0*/  LOP3.LUT R12, R2.reuse, 0x1, RZ, 0xc0, !PT ;  /* 0x00000001020c7812 */ /* 0x040fe200078ec0ff */
[----:B------:R-:W-:Y:S01]  /*2df0*/  ULDC.64 UR6, c[0x0][0x218] ;  /* 0x0000860000067ab9 */ /* 0x000fe20000000a00 */
[C---:B------:R-:W-:Y:S01]  /*2e00*/  LOP3.LUT R13, R2.reuse, 0x1c, RZ, 0xc0, !PT ;  /* 0x0000001c020d7812 */ /* 0x040fe200078ec0ff */
[----:B------:R-:W-:Y:S01]  /*2e10*/  IMAD.MOV.U32 R22, RZ, RZ, 0x5410 ;  /* 0x00005410ff167424 */ /* 0x000fe200078e00ff */
[----:B------:R-:W-:Y:S01]  /*2e20*/  LOP3.LUT P6, RZ, R2, 0x1, RZ, 0xc0, !PT ;  /* 0x0000000102ff7812 */ /* 0x000fe200078cc0ff */
[----:B------:R-:W-:Y:S01]  /*2e30*/  IMAD.U32 R185, RZ, RZ, UR16 ;  /* 0x00000010ffb97e24 */ /* 0x000fe2000f8e00ff */
[----:B------:R-:W-:Y:S01]  /*2e40*/  SHF.R.U32.HI R186, RZ, 0x1, R2 ;  /* 0x00000001ffba7819 */ /* 0x000fe20000011602 */
[----:B------:R-:W-:Y:S01]  /*2e50*/  IMAD R17, R12, 0x2, R13 ;  /* 0x000000020c117824 */ /* 0x000fe200078e020d */
[----:B------:R-:W-:Y:S01]  /*2e60*/  SGXT.U32 R11, R11, 0x3 ;  /* 0x000000030b0b781a */ /* 0x000fe20000000000 */
[----:B------:R-:W-:Y:S01]  /*2e70*/  USHF.L.U32 UR19, UR17, 0x2, URZ ;  /* 0x0000000211137899 */ /* 0x000fe2000800063f */
[----:B------:R-:W-:Y:S01]  /*2e80*/  SGXT.U32 R186, R186, 0x1 ;  /* 0x00000001baba781a */ /* 0x000fe20000000000 */
[----:B------:R-:W-:Y:S01]  /*2e90*/  USHF.L.U32 UR23, UR17, 0x3, URZ ;  /* 0x0000000311177899 */ /* 0x000fe2000800063f */
[----:B0-----:R-:W-:Y:S01]  /*2ea0*/  IMAD R6, R5, R23, RZ ;  /* 0x0000001705067224 */ /* 0x001fe200078e02ff */
[----:B------:R-:W-:Y:S01]  /*2eb0*/  LOP3.LUT R184, R184, UR5, R11, 0xfe, !PT ;  /* 0x00000005b8b87c12 */ /* 0x000fe2000f8efe0b */
[----:B------:R-:W-:Y:S01]  /*2ec0*/  IMAD R5, R4, UR45, RZ ;  /* 0x0000002d04057c24 */ /* 0x000fe2000f8e02ff */
[----:B------:R-:W-:Y:S01]  /*2ed0*/  LOP3.LUT R186, R17, R186, RZ, 0xfc, !PT ;  /* 0x000000ba11ba7212 */ /* 0x000fe200078efcff */
[C---:B------:R-:W-:Y:S01]  /*2ee0*/  IMAD R7, R23.reuse, 0x4, R6 ;  /* 0x0000000417077824 */ /* 0x040fe200078e0206 */
[----:B------:R-:W-:Y:S01]  /*2ef0*/  UIMAD UR20, UR17, 0x5, URZ ;  /* 0x00000005111478a4 */ /* 0x000fe2000f8e023f */
[----:B------:R-:W-:Y:S01]  /*2f00*/  IMAD.U32 R168, RZ, RZ, UR23 ;  /* 0x00000017ffa87e24 */ /* 0x000fe2000f8e00ff */
[----:B------:R-:W-:Y:S01]  /*2f10*/  SHF.R.S32.HI R14, RZ, 0x1f, R5 ;  /* 0x0000001fff0e7819 */ /* 0x000fe20000011405 */
[----:B------:R-:W-:Y:S01]  /*2f20*/  IMAD R8, R23, 0x4, R7 ;  /* 0x0000000417087824 */ /* 0x000fe200078e0207 */
[----:B-1----:R-:W-:Y:S01]  /*2f30*/  IADD3 R19, P0, P1, R5, UR44, R20 ;  /* 0x0000002c05137c10 */ /* 0x002fe2000f91e014 */
[----:B------:R-:W-:Y:S01]  /*2f40*/  UIMAD UR18, UR17, 0x3, URZ ;  /* 0x00000003111278a4 */ /* 0x000fe2000f8e023f */
[----:B------:R-:W-:Y:S01]  /*2f50*/  IMAD.U32 R162, RZ, RZ, UR20 ;  /* 0x00000014ffa27e24 */ /* 0x000fe2000f8e00ff */
[----:B------:R-:W-:Y:S01]  /*2f60*/  UIMAD UR24, UR17, 0x9, URZ ;  /* 0x00000009111878a4 */ /* 0x000fe2000f8e023f */
[----:B------:R-:W-:Y:S01]  /*2f70*/  IADD3.X R21, R14, UR4, R21, P0, P1 ;  /* 0x000000040e157c10 */ /* 0x000fe200087e2415 */
[----:B------:R-:W-:Y:S01]  /*2f80*/  ULDC UR4, c[0x0][0x258] ;  /* 0x0000960000047ab9 */ /* 0x000fe20000000800 */
[----:B------:R-:W-:Y:S01]  /*2f90*/  LOP3.LUT P0, RZ, R2, 0x2, RZ, 0xc0, !PT ;  /* 0x0000000202ff7812 */ /* 0x000fe2000780c0ff */
[----:B------:R-:W-:Y:S01]  /*2fa0*/  IMAD R2, R0, UR4, RZ ;  /* 0x0000000400027c24 */ /* 0x000fe2000f8e02ff */
[----:B------:R-:W-:Y:S01]  /*2fb0*/  USHF.R.S32.HI UR4, URZ, 0x1f, UR16 ;  /* 0x0000001f3f047899 */ /* 0x000fe20008011410 */
[-C--:B------:R-:W-:Y:S01]  /*2fc0*/  IADD3 R3, P3, R6, R19.reuse, RZ ;  /* 0x0000001306037210 */ /* 0x080fe20007f7e0ff */
[C---:B------:R-:W-:Y:S01]  /*2fd0*/  IMAD R9, R23.reuse, 0x4, R8 ;  /* 0x0000000417097824 */ /* 0x040fe200078e0208 */
[----:B------:R-:W-:Y:S01]  /*2fe0*/  USHF.L.U32 UR16, UR17, 0x1, URZ ;  /* 0x0000000111107899 */ /* 0x000fe2000800063f */
[----:B------:R-:W-:Y:S01]  /*2ff0*/  IADD3 R185, P1, P2, R2, UR6, R185 ;  /* 0x0000000602b97c10 */ /* 0x000fe2000fa3e0b9 */
[----:B------:R-:W-:Y:S01]  /*3000*/  UIMAD UR21, UR17, 0x6, URZ ;  /* 0x00000006111578a4 */ /* 0x000fe2000f8e023f */
[----:B------:R-:W-:Y:S01]  /*3010*/  IMAD.U32 R16, RZ, RZ, UR4 ;  /* 0x00000004ff107e24 */ /* 0x000fe2000f8e00ff */
[----:B------:R-:W-:Y:S01]  /*3020*/  SHF.R.S32.HI R187, RZ, 0x1f, R2 ;  /* 0x0000001fffbb7819 */ /* 0x000fe20000011402 */
[----:B------:R0:W-:Y:S01]  /*3030*/  STL [R1+0x70], R3 ;  /* 0x0000700301007387 */ /* 0x0001e20000100800 */
[----:B------:R-:W-:Y:S01]  /*3040*/  IMAD R10, R23, 0x4, R9 ;  /* 0x00000004170a7824 */ /* 0x000fe200078e0209 */
[----:B------:R-:W-:Y:S01]  /*3050*/  SEL R22, R22, 0x1054, !P0 ;  /* 0x0000105416167807 */ /* 0x000fe20004000000 */
[----:B------:R-:W-:Y:S01]  /*3060*/  UIMAD UR28, UR17, 0xd, URZ ;  /* 0x0000000d111c78a4 */ /* 0x000fe2000f8e023f */
[----:B------:R-:W-:Y:S01]  /*3070*/  IADD3.X R187, R187, UR7, R16, P1, P2 ;  /* 0x00000007bbbb7c10 */ /* 0x000fe20008fe4410 */
[----:B------:R-:W-:Y:S01]  /*3080*/  IMAD R4, R23, 0x4, R10 ;  /* 0x0000000417047824 */ /* 0x000fe200078e020a */
[-C--:B------:R-:W-:Y:S01]  /*3090*/  IADD3 R16, P1, R7, R19.reuse, RZ ;  /* 0x0000001307107210 */ /* 0x080fe20007f3e0ff */
[----:B------:R-:W-:Y:S01]  /*30a0*/  UIMAD UR25, UR17, 0xa, URZ ;  /* 0x0000000a111978a4 */ /* 0x000fe2000f8e023f */
[----:B------:R-:W-:Y:S01]  /*30b0*/  IADD3 R17, P2, R8, R19, RZ ;  /* 0x0000001308117210 */ /* 0x000fe20007f5e0ff */
[----:B------:R-:W-:Y:S01]  /*30c0*/  IMAD R5, R23, 0x4, R4 ;  /* 0x0000000417057824 */ /* 0x000fe200078e0204 */
[-C--:B0-----:R-:W-:Y:S01]  /*30d0*/  LEA.HI.X.SX32 R3, R6, R21.reuse, 0x1, P3 ;  /* 0x0000001506037211 */ /* 0x081fe200018f0eff */
[----:B------:R-:W-:Y:S01]  /*30e0*/  UIMAD UR22, UR17, 0x7, URZ ;  /* 0x00000007111678a4 */ /* 0x000fe2000f8e023f */
[-C--:B------:R-:W-:Y:S01]  /*30f0*/  LEA.HI.X.SX32 R7, R7, R21.reuse, 0x1, P1 ;  /* 0x0000001507077211 */ /* 0x080fe200008f0eff */
[C---:B------:R-:W-:Y:S01]  /*3100*/  IMAD R11, R23.reuse, 0x4, R5 ;  /* 0x00000004170b7824 */ /* 0x040fe200078e0205 */
[----:B------:R-:W-:Y:S01]  /*3110*/  LEA.HI.X.SX32 R8, R8, R21, 0x1, P2 ;  /* 0x0000001508087211 */ /* 0x000fe200010f0eff */
[----:B------:R0:W-:Y:S01]  /*3120*/  STL [R1+0x6c], R3 ;  /* 0x00006c0301007387 */ /* 0x0001e20000100800 */
[----:B------:R-:W-:Y:S01]  /*3130*/  UIMAD UR29, UR17, 0xe, URZ ;  /* 0x0000000e111d78a4 */ /* 0x000fe2000f8e023f */
[C---:B------:R-:W-:Y:S01]  /*3140*/  IMAD R12, R23.reuse, 0x4, R11 ;  /* 0x00000004170c7824 */ /* 0x040fe200078e020b */
[----:B------:R-:W-:Y:S01]  /*3150*/  UIMAD UR26, UR17, 0xb, URZ ;  /* 0x0000000b111a78a4 */ /* 0x000fe2000f8e023f */
[----:B------:R-:W-:Y:S01]  /*3160*/  STL [R1+0x78], R16 ;  /* 0x0000781001007387 */ /* 0x000fe20000100800 */
[----:B------:R-:W-:Y:S01]  /*3170*/  IMAD.U32 R170, RZ, RZ, UR24 ;  /* 0x00000018ffaa7e24 */ /* 0x000fe2000f8e00ff */
[----:B------:R-:W-:Y:S01]  /*3180*/  UIMAD UR30, UR17, 0xf, URZ ;  /* 0x0000000f111e78a4 */ /* 0x000fe2000f8e023f */
[----:B------:R-:W-:Y:S01]  /*3190*/  IMAD R13, R23, 0x4, R12 ;  /* 0x00000004170d7824 */ /* 0x000fe200078e020c */
[----:B------:R-:W-:Y:S01]  /*31a0*/  STL [R1+0x80], R17 ;  /* 0x0000801101007387 */ /* 0x000fe20000100800 */
[----:B------:R-:W-:Y:S01]  /*31b0*/  IMAD.U32 R164, RZ, RZ, UR21 ;  /* 0x00000015ffa47e24 */ /* 0x000fe2000f8e00ff */
[----:B0-----:R-:W-:Y:S01]  /*31c0*/  IADD3 R3, P3, R9, R19, RZ ;  /* 0x0000001309037210 */ /* 0x001fe20007f7e0ff */
[C---:B------:R-:W-:Y:S01]  /*31d0*/  IMAD R14, R23.reuse, 0x4, R13 ;  /* 0x00000004170e7824 */ /* 0x040fe200078e020d */
[----:B------:R-:W-:Y:S01]  /*31e0*/  UIMAD UR33, UR17, 0x12, URZ ;  /* 0x00000012112178a4 */ /* 0x000fe2000f8e023f */
[----:B------:R-:W-:Y:S01]  /*31f0*/  IMAD.U32 R156, RZ, RZ, UR28 ;  /* 0x0000001cff9c7e24 */ /* 0x000fe2000f8e00ff */
[----:B------:R-:W-:Y:S01]  /*3200*/  UIMAD UR27, UR17, 0xc, URZ ;  /* 0x0000000c111b78a4 */ /* 0x000fe2000f8e023f */
[----:B------:R0:W-:Y:S01]  /*3210*/  STL [R1+0x88], R3 ;  /* 0x0000880301007387 */ /* 0x0001e20000100800 */
[C---:B------:R-:W-:Y:S01]  /*3220*/  IMAD R15, R23.reuse, 0x4, R14 ;  /* 0x00000004170f7824 */ /* 0x040fe200078e020e */
[----:B------:R-:W-:Y:S01]  /*3230*/  USHF.L.U32 UR31, UR17, 0x4, URZ ;  /* 0x00000004111f7899 */ /* 0x000fe2000800063f */
[----:B------:R-:W-:Y:S01]  /*3240*/  IMAD.U32 R172, RZ, RZ, UR25 ;  /* 0x00000019ffac7e24 */ /* 0x000fe2000f8e00ff */
[----:B------:R-:W-:Y:S01]  /*3250*/  STL [R1+0x74], R7 ;  /* 0x0000740701007387 */ /* 0x000fe20000100800 */
[C---:B------:R-:W-:Y:S01]  /*3260*/  IMAD R2, R23.reuse, 0x4, R15 ;  /* 0x0000000417027824 */ /* 0x040fe200078e020f */
[----:B------:R-:W-:Y:S01]  /*3270*/  UIMAD UR34, UR17, 0x13, URZ ;  /* 0x00000013112278a4 */ /* 0x000fe2000f8e023f */
[----:B------:R-:W-:Y:S01]  /*3280*/  IMAD.U32 R166, RZ, RZ, UR22 ;  /* 0x00000016ffa67e24 */ /* 0x000fe2000f8e00ff */
[----:B------:R1:W-:Y:S01]  /*3290*/  STL [R1+0x7c], R8 ;  /* 0x00007c0801007387 */ /* 0x0003e20000100800 */
[----:B------:R-:W-:Y:S01]  /*32a0*/  IMAD R6, R23, 0x4, R2 ;  /* 0x0000000417067824 */ /* 0x000fe200078e0202 */
[----:B0-----:R-:W-:Y:S01]  /*32b0*/  LEA.HI.X.SX32 R3, R9, R21, 0x1, P3 ;  /* 0x0000001509037211 */ /* 0x001fe200018f0eff */
[----:B------:R-:W-:Y:S01]  /*32c0*/  IMAD.U32 R154, RZ, RZ, UR29 ;  /* 0x0000001dff9a7e24 */ /* 0x000fe2000f8e00ff */
[-C--:B------:R-:W-:Y:S01]  /*32d0*/  IADD3 R9, P2, R4, R19.reuse, RZ ;  /* 0x0000001304097210 */ /* 0x080fe20007f5e0ff */
[C---:B------:R-:W-:Y:S01]  /*32e0*/  IMAD R16, R23.reuse, 0x4, R6 ;  /* 0x0000000417107824 */ /* 0x040fe200078e0206 */
[----:B------:R-:W-:Y:S01]  /*32f0*/  UIMAD UR32, UR17, 0x11, URZ ;  /* 0x00000011112078a4 */ /* 0x000fe2000f8e023f */
[----:B------:R0:W-:Y:S01]  /*3300*/  STL [R1+0x84], R3 ;  /* 0x0000840301007387 */ /* 0x0001e20000100800 */
[----:B------:R-:W-:Y:S01]  /*3310*/  IMAD.U32 R160, RZ, RZ, UR26 ;  /* 0x0000001affa07e24 */ /* 0x000fe2000f8e00ff */
[----:B------:R-:W-:Y:S01]  /*3320*/  UIMAD UR35, UR17, 0x14, URZ ;  /* 0x00000014112378a4 */ /* 0x000fe2000f8e023f */
[C---:B-1----:R-:W-:Y:S01]  /*3330*/  IADD3 R8, P1, R10.reuse, R19, RZ ;  /* 0x000000130a087210 */ /* 0x042fe20007f3e0ff */
[----:B------:R-:W-:Y:S01]  /*3340*/  IMAD R7, R23, 0x4, R16 ;  /* 0x0000000417077824 */ /* 0x000fe200078e0210 */
[----:B------:R-:W-:Y:S01]  /*3350*/  UIMAD UR36, UR17, 0x15, URZ ;  /* 0x00000015112478a4 */ /* 0x000fe2000f8e023f */
[----:B------:R-:W-:Y:S01]  /*3360*/  IMAD.U32 R152, RZ, RZ, UR30 ;  /* 0x0000001eff987e24 */ /* 0x000fe2000f8e00ff */
[----:B------:R-:W-:Y:S01]  /*3370*/  LEA.HI.X.SX32 R10, R10, R21, 0x1, P1 ;  /* 0x000000150a0a7211 */ /* 0x000fe200008f0eff */
[----:B------:R1:W-:Y:S01]  /*3380*/  STL [R1+0x90], R8 ;  /* 0x0000900801007387 */ /* 0x0003e20000100800 */
[----:B------:R-:W-:Y:S01]  /*3390*/  IMAD.U32 R158, RZ, RZ, UR27 ;  /* 0x0000001bff9e7e24 */ /* 0x000fe2000f8e00ff */
[----:B0-----:R-:W-:Y:S01]  /*33a0*/  IADD3 R3, P3, R5, R19, RZ ;  /* 0x0000001305037210 */ /* 0x001fe20007f7e0ff */
[----:B------:R-:W-:Y:S01]  /*33b0*/  IMAD.U32 R86, RZ, RZ, UR31 ;  /* 0x0000001fff567e24 */ /* 0x000fe2000f8e00ff */
[----:B------:R0:W-:Y:S01]  /*33c0*/  STL [R1+0x98], R9 ;  /* 0x0000980901007387 */ /* 0x0001e20000100800 */
[----:B------:R-:W-:Y:S01]  /*33d0*/  UIMAD UR37, UR17, 0x16, URZ ;  /* 0x00000016112578a4 */ /* 0x000fe2000f8e023f */
[----:B------:R-:W-:Y:S01]  /*33e0*/  IMAD.U32 R84, RZ, RZ, UR32 ;  /* 0x00000020ff547e24 */ /* 0x000fe2000f8e00ff */
[----:B------:R-:W-:Y:S01]  /*33f0*/  UIMAD UR38, UR17, 0x17, URZ ;  /* 0x00000017112678a4 */ /* 0x000fe2000f8e023f */
[----:B------:R2:W-:Y:S01]  /*3400*/  STL [R1+0xa0], R3 ;  /* 0x0000a00301007387 */ /* 0x0005e20000100800 */
[----:B------:R-:W-:Y:S01]  /*3410*/  IMAD.U32 R252, RZ, RZ, UR33 ;  /* 0x00000021fffc7e24 */ /* 0x000fe2000f8e00ff */
[----:B------:R-:W-:Y:S01]  /*3420*/  UIMAD UR39, UR17, 0x18, URZ ;  /* 0x00000018112778a4 */ /* 0x000fe2000f8e023f */
[C---:B-1----:R-:W-:Y:S01]  /*3430*/  IMAD R8, R23.reuse, 0x4, R7 ;  /* 0x0000000417087824 */ /* 0x042fe200078e0207 */
[----:B------:R-:W-:Y:S01]  /*3440*/  STL [R1+0x8c], R10 ;  /* 0x00008c0a01007387 */ /* 0x000fe20000100800 */
[----:B------:R-:W-:Y:S01]  /*3450*/  IMAD.U32 R82, RZ, RZ, UR34 ;  /* 0x00000022ff527e24 */ /* 0x000fe2000f8e00ff */
[-C--:B0-----:R-:W-:Y:S01]  /*3460*/  LEA.HI.X.SX32 R9, R4, R21.reuse, 0x1, P2 ;  /* 0x0000001504097211 */ /* 0x081fe200010f0eff */
[----:B------:R-:W-:Y:S01]  /*3470*/  IMAD R4, R23, 0x4, R8 ;  /* 0x0000000417047824 */ /* 0x000fe200078e0208 */
[----:B------:R-:W-:Y:S01]  /*3480*/  UIMAD UR40, UR17, 0x19, URZ ;  /* 0x00000019112878a4 */ /* 0x000fe2000f8e023f */
[----:B------:R-:W-:Y:S01]  /*3490*/  IMAD.U32 R81, RZ, RZ, UR35 ;  /* 0x00000023ff517e24 */ /* 0x000fe2000f8e00ff */
[----:B--2---:R-:W-:Y:S01]  /*34a0*/  LEA.HI.X.SX32 R3, R5, R21, 0x1, P3 ;  /* 0x0000001505037211 */ /* 0x004fe200018f0eff */
[----:B------:R0:W-:Y:S01]  /*34b0*/  STL [R1+0x94], R9 ;  /* 0x0000940901007387 */ /* 0x0001e20000100800 */
[-C--:B------:R-:W-:Y:S01]  /*34c0*/  IADD3 R5, P1, R11, R19.reuse, RZ ;  /* 0x000000130b057210 */ /* 0x080fe20007f3e0ff */
[----:B------:R-:W-:Y:S01]  /*34d0*/  UIMAD UR41, UR17, 0x1a, URZ ;  /* 0x0000001a112978a4 */ /* 0x000fe2000f8e023f */
[----:B------:R-:W-:Y:S01]  /*34e0*/  IMAD.U32 R80, RZ, RZ, UR36 ;  /* 0x00000024ff507e24 */ /* 0x000fe2000f8e00ff */
[----:B------:R1:W-:Y:S01]  /*34f0*/  STL [R1+0x9c], R3 ;  /* 0x00009c0301007387 */ /* 0x0003e20000100800 */
[----:B------:R-:W-:Y:S01]  /*3500*/  UIMAD UR42, UR17, 0x1b, URZ ;  /* 0x0000001b112a78a4 */ /* 0x000fe2000f8e023f */
[----:B------:R-:W-:Y:S01]  /*3510*/  IMAD.U32 R78, RZ, RZ, UR37 ;  /* 0x00000025ff4e7e24 */ /* 0x000fe2000f8e00ff */
[----:B------:R-:W-:Y:S01]  /*3520*/  UIMAD UR43, UR17, 0x1c, URZ ;  /* 0x0000001c112b78a4 */ /* 0x000fe2000f8e023f */
[----:B------:R2:W-:Y:S01]  /*3530*/  STL [R1+0xa8], R5 ;  /* 0x0000a80501007387 */ /* 0x0005e20000100800 */
[----:B------:R-:W-:Y:S01]  /*3540*/  IMAD.U32 R76, RZ, RZ, UR38 ;  /* 0x00000026ff4c7e24 */ /* 0x000fe2000f8e00ff */
[CC--:B0-----:R-:W-:Y:S01]  /*3550*/  IADD3 R9, P2, R12.reuse, R19.reuse, RZ ;  /* 0x000000130c097210 */ /* 0x0c1fe20007f5e0ff */
[----:B------:R-:W-:Y:S01]  /*3560*/  UIMAD UR44, UR17, 0x1d, URZ ;  /* 0x0000001d112c78a4 */ /* 0x000fe2000f8e023f */
[----:B------:R-:W-:Y:S01]  /*3570*/  IMAD.U32 R74, RZ, RZ, UR39 ;  /* 0x00000027ff4a7e24 */ /* 0x000fe2000f8e00ff */
[----:B------:R-:W-:Y:S01]  /*3580*/  UIMAD UR51, UR17, 0x1e, URZ ;  /* 0x0000001e113378a4 */ /* 0x000fe2000f8e023f */
[----:B-1----:R-:W-:Y:S01]  /*3590*/  IADD3 R3, P3, R13, R19, RZ ;  /* 0x000000130d037210 */ /* 0x002fe20007f7e0ff */
[----:B------:R0:W-:Y:S01]  /*35a0*/  STL [R1+0xb0], R9 ;  /* 0x0000b00901007387 */ /* 0x0001e20000100800 */
[-C--:B------:R-:W-:Y:S01]  /*35b0*/  LEA.HI.X.SX32 R10, R12, R21.reuse, 0x1, P2 ;  /* 0x000000150c0a7211 */ /* 0x080fe200010f0eff */
[----:B------:R-:W-:Y:S01]  /*35c0*/  IMAD.U32 R72, RZ, RZ, UR40 ;  /* 0x00000028ff487e24 */ /* 0x000fe2000f8e00ff */
[----:B------:R-:W-:Y:S01]  /*35d0*/  UIMAD UR52, UR17, 0x1f, URZ ;  /* 0x0000001f113478a4 */ /* 0x000fe2000f8e023f */
[----:B------:R1:W-:Y:S01]  /*35e0*/  STL [R1+0xb8], R3 ;  /* 0x0000b80301007387 */ /* 0x0003e20000100800 */
[----:B--2---:R-:W-:Y:S01]  /*35f0*/  IMAD R5, R23, 0x4, R4 ;  /* 0x0000000417057824 */ /* 0x004fe200078e0204 */
[----:B------:R-:W-:Y:S01]  /*3600*/  USHF.R.U32.HI UR12, URZ, 0x4, UR47 ;  /* 0x000000043f0c7899 */ /* 0x000fe2000801162f */
[----:B------:R-:W-:Y:S01]  /*3610*/  IMAD.U32 R71, RZ, RZ, UR41 ;  /* 0x00000029ff477e24 */ /* 0x000fe2000f8e00ff */
[----:B------:R-:W-:Y:S01]  /*3620*/  UIADD3 UR10, UR47, 0x4000, URZ ;  /* 0x000040002f0a7890 */ /* 0x000fe2000fffe03f */
[----:B------:R-:W-:Y:S01]  /*3630*/  IMAD.U32 R73, RZ, RZ, UR44 ;  /* 0x0000002cff497e24 */ /* 0x000fe2000f8e00ff */
[----:B0-----:R-:W-:Y:S01]  /*3640*/  LEA.HI.X.SX32 R9, R11, R21, 0x1, P1 ;  /* 0x000000150b097211 */ /* 0x001fe200008f0eff */
[----:B------:R-:W-:Y:S01]  /*3650*/  USGXT.U32 UR12, UR12, 0xe ;  /* 0x0000000e0c0c789a */ /* 0x000fe20008000000 */
[----:B------:R-:W-:Y:S01]  /*3660*/  IADD3 R11, P2, R15, R19, RZ ;  /* 0x000000130f0b7210 */ /* 0x000fe20007f5e0ff */
[----:B------:R-:W-:Y:S01]  /*3670*/  USHF.R.U32.HI UR10, URZ, 0x4, UR10 ;  /* 0x000000043f0a7899 */ /* 0x000fe2000801160a */
[----:B-1----:R-:W-:Y:S01]  /*3680*/  LEA.HI.X.SX32 R3, R13, R21, 0x1, P3 ;  /* 0x000000150d037211 */ /* 0x002fe200018f0eff */
[----:B------:R0:W-:Y:S01]  /*3690*/  STL [R1+0xa4], R9 ;  /* 0x0000a40901007387 */ /* 0x0001e20000100800 */
[----:B------:R-:W-:Y:S01]  /*36a0*/  IMAD.U32 R75, RZ, RZ, UR51 ;  /* 0x00000033ff4b7e24 */ /* 0x000fe2000f8e00ff */
[----:B------:R-:W-:Y:S01]  /*36b0*/  UIADD3 UR13, UP0, UR12, 0x2, URZ ;  /* 0x000000020c0d7890 */ /* 0x000fe2000ff1e03f */
[----:B------:R-:W-:Y:S01]  /*36c0*/  IMAD.U32 R77, RZ, RZ, UR52 ;  /* 0x00000034ff4d7e24 */ /* 0x000fe2000f8e00ff */
[----:B------:R1:W-:Y:S01]  /*36d0*/  STL [R1+0xac], R10 ;  /* 0x0000ac0a01007387 */ /* 0x0003e20000100800 */
[----:B------:R-:W-:Y:S01]  /*36e0*/  USGXT.U32 UR14, UR10, 0xe ;  /* 0x0000000e0a0e789a */ /* 0x000fe20008000000 */
[----:B------:R-:W-:Y:S01]  /*36f0*/  IMAD.U32 R79, RZ, RZ, UR17 ;  /* 0x00000011ff4f7e24 */ /* 0x000fe2000f8e00ff */
[----:B------:R-:W-:Y:S01]  /*3700*/  UMOV UR8, URZ ;  /* 0x0000003f00087c82 */ /* 0x000fe20008000000 */
[----:B------:R2:W-:Y:S01]  /*3710*/  STL [R1+0xb4], R3 ;  /* 0x0000b40301007387 */ /* 0x0005e20000100800 */
[----:B------:R-:W-:Y:S01]  /*3720*/  UIADD3.X UR15, UR8, 0x40000040, URZ, UP0, !UPT ;  /* 0x40000040080f7890 */ /* 0x000fe200087fe43f */
[----:B0-----:R-:W-:Y:S01]  /*3730*/  IMAD R9, R23, 0x4, R5 ;  /* 0x0000000417097824 */ /* 0x001fe200078e0205 */
[----:B------:R-:W-:Y:S01]  /*3740*/  UIADD3 UR10, UP1, UR14, 0x2, URZ ;  /* 0x000000020e0a7890 */ /* 0x000fe2000ff3e03f */
[----:B------:R-:W-:Y:S01]  /*3750*/  IMAD.MOV.U32 R188, RZ, RZ, -0x800000 ;  /* 0xff800000ffbc7424 */ /* 0x000fe200078e00ff */
[----:B------:R-:W-:Y:S01]  /*3760*/  UMOV UR9, URZ ;  /* 0x0000003f00097c82 */ /* 0x000fe20008000000 */
[----:B-1----:R-:W-:Y:S01]  /*3770*/  IADD3 R10, P1, R14, R19, RZ ;  /* 0x000000130e0a7210 */ /* 0x002fe20007f3e0ff */
[----:B------:R-:W-:Y:S01]  /*3780*/  UIADD3.X UR11, UR9, 0x40000040, URZ, UP1, !UPT ;  /* 0x40000040090b7890 */ /* 0x000fe20008ffe43f */
[----:B------:R-:W-:Y:S01]  /*3790*/  IMAD.MOV.U32 R190, RZ, RZ, 0x3f800000 ;  /* 0x3f800000ffbe7424 */ /* 0x000fe200078e00ff */
[----:B------:R-:W-:-:S02]  /*37a0*/  CS2R R88, SRZ ;  /* 0x0000000000587805 */ /* 0x000fc4000001ff00 */
[----:B--2---:R-:W-:Y:S01]  /*37b0*/  IADD3 R3, P3, R2, R19, RZ ;  /* 0x0000001302037210 */ /* 0x004fe20007f7e0ff */
[----:B------:R0:W-:Y:S01]  /*37c0*/  STL [R1+0xc0], R10 ;  /* 0x0000c00a01007387 */ /* 0x0001e20000100800 */
[-C--:B------:R-:W-:Y:S01]  /*37d0*/  LEA.HI.X.SX32 R12, R14, R21.reuse, 0x1, P1 ;  /* 0x000000150e0c7211 */ /* 0x080fe200008f0eff */
[----:B------:R-:W-:Y:S01]  /*37e0*/  IMAD.MOV.U32 R189, RZ, RZ, 0x3f800000 ;  /* 0x3f800000ffbd7424 */ /* 0x000fe200078e00ff */
[----:B------:R-:W-:Y:S01]  /*37f0*/  CS2R R90, SRZ ;  /* 0x00000000005a7805 */ /* 0x000fe2000001ff00 */
[----:B------:R1:W-:Y:S01]  /*3800*/  STL [R1+0xc8], R11 ;  /* 0x0000c80b01007387 */ /* 0x0003e20000100800 */
[----:B------:R-:W-:Y:S01]  /*3810*/  IMAD.MOV.U32 R191, RZ, RZ, 0x3f800000 ;  /* 0x3f800000ffbf7424 */ /* 0x000fe200078e00ff */
[----:B------:R-:W-:Y:S01]  /*3820*/  CS2R R92, SRZ ;  /* 0x00000000005c7805 */ /* 0x000fe2000001ff00 */
[----:B------:R-:W-:Y:S01]  /*3830*/  IMAD.MOV.U32 R192, RZ, RZ, 0x3f800000 ;  /* 0x3f800000ffc07424 */ /* 0x000fe200078e00ff */
[----:B------:R2:W-:Y:S01]  /*3840*/  STL [R1+0xd0], R3 ;  /* 0x0000d00301007387 */ /* 0x0005e20000100800 */
[----:B------:R-:W-:Y:S01]  /*3850*/  IMAD.MOV.U32 R194, RZ, RZ, -0x800000 ;  /* 0xff800000ffc27424 */ /* 0x000fe200078e00ff */
[----:B------:R-:W-:Y:S01]  /*3860*/  CS2R R94, SRZ ;  /* 0x00000000005e7805 */ /* 0x000fe2000001ff00 */
[----:B0-----:R-:W-:Y:S01]  /*3870*/  IMAD R10, R23, 0x4, R9 ;  /* 0x00000004170a7824 */ /* 0x001fe200078e0209 */
[----:B------:R0:W-:Y:S01]  /*3880*/  STL [R1+0xbc], R12 ;  /* 0x0000bc0c01007387 */ /* 0x0001e20000100800 */
[----:B------:R-:W-:Y:S01]  /*3890*/  IMAD.MOV.U32 R193, RZ, RZ, -0x800000 ;  /* 0xff800000ffc17424 */ /* 0x000fe200078e00ff */
[----:B-1----:R-:W-:-:S02]  /*38a0*/  LEA.HI.X.SX32 R11, R15, R21, 0x1, P2 ;  /* 0x000000150f0b7211 */ /* 0x002fc400010f0eff */
[----:B------:R-:W-:Y:S02]  /*38b0*/  CS2R R96, SRZ ;  /* 0x0000000000607805 */ /* 0x000fe4000001ff00 */
[----:B------:R-:W-:Y:S02]  /*38c0*/  CS2R R98, SRZ ;  /* 0x0000000000627805 */ /* 0x000fe4000001ff00 */
[----:B------:R-:W-:Y:S02]  /*38d0*/  CS2R R100, SRZ ;  /* 0x0000000000647805 */ /* 0x000fe4000001ff00 */
[----:B--2---:R-:W-:Y:S01]  /*38e0*/  LEA.HI.X.SX32 R3, R2, R21, 0x1, P3 ;  /* 0x0000001502037211 */ /* 0x004fe200018f0eff */
[----:B------:R1:W-:Y:S01]  /*38f0*/  STL [R1+0xc4], R11 ;  /* 0x0000c40b01007387 */ /* 0x0003e20000100800 */
[----:B------:R-:W-:Y:S01]  /*3900*/  IMAD R2, R23, 0x4, R10 ;  /* 0x0000000417027824 */ /* 0x000fe200078e020a */
[----:B------:R-:W-:Y:S02]  /*3910*/  CS2R R102, SRZ ;  /* 0x0000000000667805 */ /* 0x000fe4000001ff00 */
[----:B0-----:R-:W-:Y:S01]  /*3920*/  IADD3 R12, P2, R16, R19, RZ ;  /* 0x00000013100c7210 */ /* 0x001fe20007f5e0ff */
[----:B------:R0:W-:Y:S01]  /*3930*/  STL [R1+0xcc], R3 ;  /* 0x0000cc0301007387 */ /* 0x0001e20000100800 */
[----:B------:R-:W-:-:S02]  /*3940*/  CS2R R104, SRZ ;  /* 0x0000000000687805 */ /* 0x000fc4000001ff00 */
[----:B------:R-:W-:Y:S02]  /*3950*/  CS2R R106, SRZ ;  /* 0x00000000006a7805 */ /* 0x000fe4000001ff00 */
[----:B------:R-:W-:Y:S02]  /*3960*/  CS2R R108, SRZ ;  /* 0x00000000006c7805 */ /* 0x000fe4000001ff00 */
[----:B------:R-:W-:Y:S02]  /*3970*/  CS2R R110, SRZ ;  /* 0x00000000006e7805 */ /* 0x000fe4000001ff00 */
[----:B------:R-:W-:Y:S02]  /*3980*/  CS2R R112, SRZ ;  /* 0x0000000000707805 */ /* 0x000fe4000001ff00 */
[----:B-1----:R-:W-:Y:S02]  /*3990*/  IADD3 R11, P1, R6, R19, RZ ;  /* 0x00000013060b7210 */ /* 0x002fe40007f3e0ff */
[----:B------:R-:W-:-:S02]  /*39a0*/  CS2R R114, SRZ ;  /* 0x0000000000727805 */ /* 0x000fc4000001ff00 */
[----:B------:R-:W-:Y:S02]  /*39b0*/  CS2R R116, SRZ ;  /* 0x0000000000747805 */ /* 0x000fe4000001ff00 */
[----:B------:R-:W-:Y:S02]  /*39c0*/  CS2R R118, SRZ ;  /* 0x0000000000767805 */ /* 0x000fe4000001ff00 */
[----:B0-----:R-:W-:Y:S01]  /*39d0*/  IADD3 R3, P3, R7, R19, RZ ;  /* 0x0000001307037210 */ /* 0x001fe20007f7e0ff */
[----:B------:R0:W-:Y:S01]  /*39e0*/  STL [R1+0xd8], R11 ;  /* 0x0000d80b01007387 */ /* 0x0001e20000100800 */
[----:B------:R-:W-:Y:S02]  /*39f0*/  LEA.HI.X.SX32 R6, R6, R21, 0x1, P1 ;  /* 0x0000001506067211 */ /* 0x000fe400008f0eff */
[----:B------:R-:W-:Y:S02]  /*3a00*/  CS2R R120, SRZ ;  /* 0x0000000000787805 */ /* 0x000fe4000001ff00 */
[----:B------:R-:W-:Y:S01]  /*3a10*/  CS2R R122, SRZ ;  /* 0x00000000007a7805 */ /* 0x000fe2000001ff00 */
[----:B------:R1:W-:Y:S01]  /*3a20*/  STL [R1+0xe0], R12 ;  /* 0x0000e00c01007387 */ /* 0x0003e20000100800 */
[----:B------:R-:W-:-:S02]  /*3a30*/  CS2R R124, SRZ ;  /* 0x00000000007c7805 */ /* 0x000fc4000001ff00 */
[----:B------:R-:W-:Y:S02]  /*3a40*/  CS2R R126, SRZ ;  /* 0x00000000007e7805 */ /* 0x000fe4000001ff00 */
[----:B------:R-:W-:Y:S01]  /*3a50*/  CS2R R128, SRZ ;  /* 0x0000000000807805 */ /* 0x000fe2000001ff00 */
[----:B------:R2:W-:Y:S01]  /*3a60*/  STL [R1+0xe8], R3 ;  /* 0x0000e80301007387 */ /* 0x0005e20000100800 */
[----:B------:R-:W-:Y:S01]  /*3a70*/  CS2R R130, SRZ ;  /* 0x0000000000827805 */ /* 0x000fe2000001ff00 */
[----:B0-----:R-:W-:Y:S01]  /*3a80*/  IMAD R11, R23, 0x4, R2 ;  /* 0x00000004170b7824 */ /* 0x001fe200078e0202 */
[----:B------:R-:W-:Y:S01]  /*3a90*/  CS2R R132, SRZ ;  /* 0x0000000000847805 */ /* 0x000fe2000001ff00 */
[----:B------:R0:W-:Y:S01]  /*3aa0*/  STL [R1+0xd4], R6 ;  /* 0x0000d40601007387 */ /* 0x0001e20000100800 */
[----:B------:R-:W-:Y:S02]  /*3ab0*/  CS2R R134, SRZ ;  /* 0x0000000000867805 */ /* 0x000fe4000001ff00 */
[----:B-1----:R-:W-:-:S02]  /*3ac0*/  LEA.HI.X.SX32 R12, R16, R21, 0x1, P2 ;  /* 0x00000015100c7211 */ /* 0x002fc400010f0eff */
[----:B------:R-:W-:Y:S02]  /*3ad0*/  CS2R R136, SRZ ;  /* 0x0000000000887805 */ /* 0x000fe4000001ff00 */
[----:B------:R-:W-:Y:S02]  /*3ae0*/  CS2R R138, SRZ ;  /* 0x00000000008a7805 */ /* 0x000fe4000001ff00 */
[----:B------:R-:W-:Y:S02]  /*3af0*/  CS2R R140, SRZ ;  /* 0x00000000008c7805 */ /* 0x000fe4000001ff00 */
[----:B--2---:R-:W-:Y:S01]  /*3b00*/  LEA.HI.X.SX32 R3, R7, R21, 0x1, P3 ;  /* 0x0000001507037211 */ /* 0x004fe200018f0eff */
[----:B------:R1:W-:Y:S01]  /*3b10*/  STL [R1+0xdc], R12 ;  /* 0x0000dc0c01007387 */ /* 0x0003e20000100800 */
[----:B------:R-:W-:Y:S02]  /*3b20*/  IADD3 R7, P1, R8, R19, RZ ;  /* 0x0000001308077210 */ /* 0x000fe40007f3e0ff */
[----:B------:R-:W-:Y:S01]  /*3b30*/  CS2R R142, SRZ ;  /* 0x00000000008e7805 */ /* 0x000fe2000001ff00 */
[----:B0-----:R-:W-:Y:S01]  /*3b40*/  IMAD R6, R23, 0x4, R11 ;  /* 0x0000000417067824 */ /* 0x001fe200078e020b */
[----:B------:R0:W-:Y:S01]  /*3b50*/  STL [R1+0xe4], R3 ;  /* 0x0000e40301007387 */ /* 0x0001e20000100800 */
[----:B------:R-:W-:-:S02]  /*3b60*/  CS2R R144, SRZ ;  /* 0x0000000000907805 */ /* 0x000fc4000001ff00 */
[----:B------:R-:W-:Y:S02]  /*3b70*/  CS2R R146, SRZ ;  /* 0x0000000000927805 */ /* 0x000fe4000001ff00 */
[----:B------:R-:W-:Y:S01]  /*3b80*/  CS2R R148, SRZ ;  /* 0x0000000000947805 */ /* 0x000fe2000001ff00 */
[----:B------:R2:W-:Y:S01]  /*3b90*/  STL [R1+0xf0], R7 ;  /* 0x0000f00701007387 */ /* 0x0005e20000100800 */
[----:B------:R-:W-:Y:S02]  /*3ba0*/  CS2R R150, SRZ ;  /* 0x0000000000967805 */ /* 0x000fe4000001ff00 */
[----:B-1----:R-:W-:Y:S02]  /*3bb0*/  IADD3 R12, P2, R4, R19, RZ ;  /* 0x00000013040c7210 */ /* 0x002fe40007f5e0ff */
[----:B------:R-:W-:Y:S02]  /*3bc0*/  CS2R R24, SRZ ;  /* 0x0000000000187805 */ /* 0x000fe4000001ff00 */
[----:B------:R-:W-:-:S02]  /*3bd0*/  CS2R R26, SRZ ;  /* 0x00000000001a7805 */ /* 0x000fc4000001ff00 */
[----:B------:R-:W-:Y:S02]  /*3be0*/  CS2R R28, SRZ ;  /* 0x00000000001c7805 */ /* 0x000fe4000001ff00 */
[----:B0-----:R-:W-:Y:S01]  /*3bf0*/  IADD3 R3, P3, R5, R19, RZ ;  /* 0x0000001305037210 */ /* 0x001fe20007f7e0ff */
[----:B------:R0:W-:Y:S01]  /*3c00*/  STL [R1+0xf8], R12 ;  /* 0x0000f80c01007387 */ /* 0x0001e20000100800 */
[----:B------:R-:W-:Y:S02]  /*3c10*/  CS2R R30, SRZ ;  /* 0x00000000001e7805 */ /* 0x000fe4000001ff00 */
[----:B------:R-:W-:Y:S01]  /*3c20*/  CS2R R32, SRZ ;  /* 0x0000000000207805 */ /* 0x000fe2000001ff00 */
[----:B--2---:R-:W-:Y:S01]  /*3c30*/  IMAD R7, R23, 0x4, R6 ;  /* 0x0000000417077824 */ /* 0x004fe200078e0206 */
[----:B------:R1:W-:Y:S01]  /*3c40*/  STL [R1+0x100], R3 ;  /* 0x0001000301007387 */ /* 0x0003e20000100800 */
[----:B------:R-:W-:Y:S02]  /*3c50*/  CS2R R34, SRZ ;  /* 0x0000000000227805 */ /* 0x000fe4000001ff00 */
[----:B------:R-:W-:-:S02]  /*3c60*/  CS2R R36, SRZ ;  /* 0x0000000000247805 */ /* 0x000fc4000001ff00 */
[----:B------:R-:W-:Y:S02]  /*3c70*/  CS2R R38, SRZ ;  /* 0x0000000000267805 */ /* 0x000fe4000001ff00 */
[----:B------:R-:W-:Y:S02]  /*3c80*/  CS2R R40, SRZ ;  /* 0x0000000000287805 */ /* 0x000fe4000001ff00 */
[----:B------:R-:W-:Y:S02]  /*3c90*/  CS2R R42, SRZ ;  /* 0x00000000002a7805 */ /* 0x000fe4000001ff00 */
[-C--:B0-----:R-:W-:Y:S02]  /*3ca0*/  LEA.HI.X.SX32 R12, R8, R21.reuse, 0x1, P1 ;  /* 0x00000015080c7211 */ /* 0x081fe400008f0eff */
[----:B------:R-:W-:Y:S02]  /*3cb0*/  CS2R R44, SRZ ;  /* 0x00000000002c7805 */ /* 0x000fe4000001ff00 */
[-C--:B------:R-:W-:Y:S01]  /*3cc0*/  LEA.HI.X.SX32 R8, R4, R21.reuse, 0x1, P2 ;  /* 0x0000001504087211 */ /* 0x080fe200010f0eff */
[----:B------:R-:W-:Y:S01]  /*3cd0*/  IMAD R4, R23, 0x4, R7 ;  /* 0x0000000417047824 */ /* 0x000fe200078e0207 */
[----:B-1----:R-:W-:Y:S01]  /*3ce0*/  LEA.HI.X.SX32 R3, R5, R21, 0x1, P3 ;  /* 0x0000001505037211 */ /* 0x002fe200018f0eff */
[----:B------:R-:W-:Y:S01]  /*3cf0*/  STL [R1+0xec], R12 ;  /* 0x0000ec0c01007387 */ /* 0x000fe20000100800 */
[----:B------:R-:W-:-:S02]  /*3d00*/  IADD3 R5, P1, R9, R19, RZ ;  /* 0x0000001309057210 */ /* 0x000fc40007f3e0ff */
[----:B------:R-:W-:Y:S02]  /*3d10*/  CS2R R46, SRZ ;  /* 0x00000000002e7805 */ /* 0x000fe4000001ff00 */
[----:B------:R-:W-:Y:S01]  /*3d20*/  CS2R R48, SRZ ;  /* 0x0000000000307805 */ /* 0x000fe2000001ff00 */
        /* <DEDUP_REMOVED lines=9> */
[----:B------:R-:W-:Y:S02]  /*3dc0*/  CS2R R60, SRZ ;  /* 0x00000000003c7805 */ /* 0x000fe4000001ff00 */
[----:B0-----:R-:W-:Y:S02]  /*3dd0*/  IADD3 R8, P2, R10, R19, RZ ;  /* 0x000000130a087210 */ /* 0x001fe40007f5e0ff */
[----:B------:R-:W-:Y:S02]  /*3de0*/  CS2R R62, SRZ ;  /* 0x00000000003e7805 */ /* 0x000fe4000001ff00 */
[----:B------:R-:W-:-:S02]  /*3df0*/  CS2R R64, SRZ ;  /* 0x0000000000407805 */ /* 0x000fc4000001ff00 */
[----:B------:R-:W-:Y:S02]  /*3e00*/  CS2R R66, SRZ ;  /* 0x0000000000427805 */ /* 0x000fe4000001ff00 */
[----:B-1----:R-:W-:Y:S01]  /*3e10*/  IADD3 R3, P3, R2, R19, RZ ;  /* 0x0000001302037210 */ /* 0x002fe20007f7e0ff */
[----:B------:R0:W-:Y:S01]  /*3e20*/  STL [R1+0x110], R8 ;  /* 0x0001100801007387 */ /* 0x0001e20000100800 */
[----:B------:R-:W-:Y:S01]  /*3e30*/  CS2R R68, SRZ ;  /* 0x0000000000447805 */ /* 0x000fe2000001ff00 */
[----:B------:R-:W-:Y:S01]  /*3e40*/  UMOV UR8, UR13 ;  /* 0x0000000d00087c82 */ /* 0x000fe20008000000 */
[----:B--2---:R-:W-:Y:S01]  /*3e50*/  IMAD R5, R23, 0x4, R4 ;  /* 0x0000000417057824 */ /* 0x004fe200078e0204 */
[----:B------:R1:W-:Y:S01]  /*3e60*/  STL [R1+0x118], R3 ;  /* 0x0001180301007387 */ /* 0x0003e20000100800 */
[----:B------:R-:W-:Y:S01]  /*3e70*/  UMOV UR9, UR15 ;  /* 0x0000000f00097c82 */ /* 0x000fe20008000000 */
[----:B------:R-:W-:Y:S01]  /*3e80*/  UMOV UR7, URZ ;  /* 0x0000003f00077c82 */ /* 0x000fe20008000000 */
[----:B------:R-:W-:Y:S01]  /*3e90*/  UMOV UR6, URZ ;  /* 0x0000003f00067c82 */ /* 0x000fe20008000000 */
[----:B------:R2:W-:Y:S01]  /*3ea0*/  STL [R1+0x104], R9 ;  /* 0x0001040901007387 */ /* 0x0005e20000100800 */
[----:B------:R-:W-:Y:S01]  /*3eb0*/  UMOV UR5, URZ ;  /* 0x0000003f00057c82 */ /* 0x000fe20008000000 */
[-C--:B0-----:R-:W-:Y:S01]  /*3ec0*/  LEA.HI.X.SX32 R8, R10, R21.reuse, 0x1, P2 ;  /* 0x000000150a087211 */ /* 0x081fe200010f0eff */
[----:B------:R-:W-:Y:S01]  /*3ed0*/  UMOV UR4, URZ ;  /* 0x0000003f00047c82 */ /* 0x000fe20008000000 */
[----:B------:R-:W-:Y:S01]  /*3ee0*/  UMOV UR15, 0x40000040 ;  /* 0x40000040000f7882 */ /* 0x000fe20000000000 */
[----:B-1----:R-:W-:-:S02]  /*3ef0*/  LEA.HI.X.SX32 R3, R2, R21, 0x1, P3 ;  /* 0x0000001502037211 */ /* 0x002fc400018f0eff */
[----:B------:R0:W-:Y:S01]  /*3f00*/  STL [R1+0x10c], R8 ;  /* 0x00010c0801007387 */ /* 0x0001e20000100800 */
[----:B------:R-:W-:Y:S01]  /*3f10*/  IMAD R2, R23, 0x4, R5 ;  /* 0x0000000417027824 */ /* 0x000fe200078e0205 */
[-C--:B--2---:R-:W-:Y:S02]  /*3f20*/  IADD3 R9, P2, R6, R19.reuse, RZ ;  /* 0x0000001306097210 */ /* 0x084fe40007f5e0ff */
[----:B------:R1:W-:Y:S01]  /*3f30*/  STL [R1+0x114], R3 ;  /* 0x0001140301007387 */ /* 0x0003e20000100800 */
[-C--:B0-----:R-:W-:Y:S02]  /*3f40*/  IADD3 R8, P1, R11, R19.reuse, RZ ;  /* 0x000000130b087210 */ /* 0x081fe40007f3e0ff */
[----:B-1----:R-:W-:-:S03]  /*3f50*/  IADD3 R3, P3, R7, R19, RZ ;  /* 0x0000001307037210 */ /* 0x002fc60007f7e0ff */
[----:B------:R0:W-:Y:S01]  /*3f60*/  STL [R1+0x120], R8 ;  /* 0x0001200801007387 */ /* 0x0001e20000100800 */
[----:B------:R-:W-:-:S03]  /*3f70*/  LEA.HI.X.SX32 R10, R11, R21, 0x1, P1 ;  /* 0x000000150b0a7211 */ /* 0x000fc600008f0eff */
[----:B------:R1:W-:Y:S04]  /*3f80*/  STL [R1+0x128], R9 ;  /* 0x0001280901007387 */ /* 0x0003e80000100800 */
[----:B------:R2:W-:Y:S01]  /*3f90*/  STL [R1+0x130], R3 ;  /* 0x0001300301007387 */ /* 0x0005e20000100800 */
[----:B0-----:R-:W-:-:S03]  /*3fa0*/  IMAD R8, R23, 0x4, R2 ;  /* 0x0000000417087824 */ /* 0x001fc600078e0202 */
[----:B------:R0:W-:Y:S01]  /*3fb0*/  STL [R1+0x11c], R10 ;  /* 0x00011c0a01007387 */ /* 0x0001e20000100800 */
[-C--:B-1----:R-:W-:Y:S01]  /*3fc0*/  LEA.HI.X.SX32 R9, R6, R21.reuse, 0x1, P2 ;  /* 0x0000001506097211 */ /* 0x082fe200010f0eff */
[----:B------:R-:W-:Y:S01]  /*3fd0*/  IMAD R6, R23, 0x4, R8 ;  /* 0x0000000417067824 */ /* 0x000fe200078e0208 */
[----:B--2---:R-:W-:-:S03]  /*3fe0*/  LEA.HI.X.SX32 R3, R7, R21, 0x1, P3 ;  /* 0x0000001507037211 */ /* 0x004fc600018f0eff */
[----:B------:R1:W-:Y:S01]  /*3ff0*/  STL [R1+0x124], R9 ;  /* 0x0001240901007387 */ /* 0x0003e20000100800 */
[-C--:B------:R-:W-:Y:S01]  /*4000*/  IADD3 R7, P1, R4, R19.reuse, RZ ;  /* 0x0000001304077210 */ /* 0x080fe20007f3e0ff */
[----:B0-----:R-:W-:Y:S02]  /*4010*/  IMAD.U32 R10, RZ, RZ, UR19 ;  /* 0x00000013ff0a7e24 */ /* 0x001fe4000f8e00ff */
[----:B------:R0:W-:Y:S04]  /*4020*/  STL [R1+0x12c], R3 ;  /* 0x00012c0301007387 */ /* 0x0001e80000100800 */
[----:B------:R2:W-:Y:S01]  /*4030*/  STL [R1+0x138], R7 ;  /* 0x0001380701007387 */ /* 0x0005e20000100800 */
[-C--:B-1----:R-:W-:Y:S02]  /*4040*/  IADD3 R9, P2, R5, R19.reuse, RZ ;  /* 0x0000001305097210 */ /* 0x082fe40007f5e0ff */
[----:B0-----:R-:W-:-:S03]  /*4050*/  IADD3 R3, P3, R2, R19, RZ ;  /* 0x0000001302037210 */ /* 0x001fc60007f7e0ff */
[----:B------:R0:W-:Y:S01]  /*4060*/  STL [R1+0x140], R9 ;  /* 0x0001400901007387 */ /* 0x0001e20000100800 */
[----:B--2---:R-:W-:-:S03]  /*4070*/  IMAD R7, R23, 0x4, R6 ;  /* 0x0000000417077824 */ /* 0x004fc600078e0206 */
[----:B------:R1:W-:Y:S01]  /*4080*/  STL [R1+0x148], R3 ;  /* 0x0001480301007387 */ /* 0x0003e20000100800 */
[-C--:B0-----:R-:W-:Y:S02]  /*4090*/  LEA.HI.X.SX32 R9, R4, R21.reuse, 0x1, P1 ;  /* 0x0000001504097211 */ /* 0x081fe400008f0eff */
[-C--:B------:R-:W-:Y:S01]  /*40a0*/  LEA.HI.X.SX32 R4, R2, R21.reuse, 0x1, P3 ;  /* 0x0000001502047211 */ /* 0x080fe200018f0eff */
[----:B------:R-:W-:Y:S01]  /*40b0*/  IMAD R2, R23, 0x4, R7 ;  /* 0x0000000417027824 */ /* 0x000fe200078e0207 */
[----:B-1----:R-:W-:Y:S01]  /*40c0*/  LEA.HI.X.SX32 R3, R5, R21, 0x1, P2 ;  /* 0x0000001505037211 */ /* 0x002fe200010f0eff */
[----:B------:R-:W-:Y:S01]  /*40d0*/  STL [R1+0x134], R9 ;  /* 0x0001340901007387 */ /* 0x000fe20000100800 */
[-C--:B------:R-:W-:Y:S02]  /*40e0*/  IADD3 R5, P2, R6, R19.reuse, RZ ;  /* 0x0000001306057210 */ /* 0x080fe40007f5e0ff */
[----:B------:R-:W-:Y:S01]  /*40f0*/  LOP3.LUT R23, R0, 0x10, RZ, 0x3c, !PT ;  /* 0x0000001000177812 */ /* 0x000fe200078e3cff */
[----:B------:R0:W-:Y:S04]  /*4100*/  STL [R1+0x13c], R3 ;  /* 0x00013c0301007387 */ /* 0x0001e80000100800 */
[----:B------:R1:W-:Y:S01]  /*4110*/  STL [R1+0x144], R4 ;  /* 0x0001440401007387 */ /* 0x0003e20000100800 */
[----:B0-----:R-:W-:-:S02]  /*4120*/  IADD3 R3, P1, R8, R19, RZ ;  /* 0x0000001308037210 */ /* 0x001fc40007f3e0ff */
[----:B-1----:R-:W-:-:S03]  /*4130*/  IADD3 R4, P3, R7, R19, RZ ;  /* 0x0000001307047210 */ /* 0x002fc60007f7e0ff */
[----:B------:R0:W-:Y:S04]  /*4140*/  STL [R1+0x150], R3 ;  /* 0x0001500301007387 */ /* 0x0001e80000100800 */
[----:B------:R1:W-:Y:S04]  /*4150*/  STL [R1+0x158], R5 ;  /* 0x0001580501007387 */ /* 0x0003e80000100800 */
[----:B------:R2:W-:Y:S01]  /*4160*/  STL [R1+0x160], R4 ;  /* 0x0001600401007387 */ /* 0x0005e20000100800 */
[----:B0-----:R-:W-:Y:S02]  /*4170*/  IADD3 R3, P4, R2, R19, RZ ;  /* 0x0000001302037210 */ /* 0x001fe40007f9e0ff */
[----:B------:R-:W-:-:S02]  /*4180*/  IADD3 R19, P5, R185, UR18, RZ ;  /* 0x00000012b9137c10 */ /* 0x000fc4000ffbe0ff */
[-C--:B-1----:R-:W-:Y:S01]  /*4190*/  LEA.HI.X.SX32 R5, R8, R21.reuse, 0x1, P1 ;  /* 0x0000001508057211 */ /* 0x082fe200008f0eff */
[----:B------:R0:W-:Y:S01]  /*41a0*/  STL [R1+0x168], R3 ;  /* 0x0001680301007387 */ /* 0x0001e20000100800 */
[-C--:B------:R-:W-:Y:S01]  /*41b0*/  LEA.HI.X.SX32 R2, R2, R21.reuse, 0x1, P4 ;  /* 0x0000001502027211 */ /* 0x080fe200020f0eff */
[----:B------:R-:W-:Y:S01]  /*41c0*/  IMAD.U32 R8, RZ, RZ, UR18 ;  /* 0x00000012ff087e24 */ /* 0x000fe2000f8e00ff */
[----:B--2---:R-:W-:Y:S01]  /*41d0*/  LEA.HI.X.SX32 R4, R6, R21, 0x1, P2 ;  /* 0x0000001506047211 */ /* 0x004fe200010f0eff */
[----:B------:R-:W-:Y:S01]  /*41e0*/  IMAD.U32 R6, RZ, RZ, UR16 ;  /* 0x00000010ff067e24 */ /* 0x000fe2000f8e00ff */
[C---:B------:R-:W-:Y:S01]  /*41f0*/  IADD3 R17, P4, R185.reuse, UR20, RZ ;  /* 0x00000014b9117c10 */ /* 0x040fe2000ff9e0ff */
[----:B------:R-:W-:Y:S01]  /*4200*/  STL [R1+0x14c], R5 ;  /* 0x00014c0501007387 */ /* 0x000fe20000100800 */
[----:B------:R-:W-:Y:S01]  /*4210*/  IADD3 R16, P2, R185, UR21, RZ ;  /* 0x00000015b9107c10 */ /* 0x000fe2000ff5e0ff */
[----:B------:R-:W-:Y:S01]  /*4220*/  UIADD3.64 UR20, UR8, 0x2, URZ ;  /* 0x0000000208147897 */ /* 0x000fe2000fffe03f */
[----:B------:R-:W-:Y:S01]  /*4230*/  LEA.HI.X.SX32 R9, R162, R187, 0x1, P4 ;  /* 0x000000bba2097211 */ /* 0x000fe200020f0eff */
[----:B------:R1:W-:Y:S01]  /*4240*/  STL [R1+0x154], R4 ;  /* 0x0001540401007387 */ /* 0x0003e20000100800 */
[----:B0-----:R-:W-:Y:S01]  /*4250*/  LEA.HI.X.SX32 R3, R7, R21, 0x1, P3 ;  /* 0x0000001507037211 */ /* 0x001fe200018f0eff */
[----:B------:R-:W-:Y:S01]  /*4260*/  IMAD.MOV.U32 R21, RZ, RZ, 0x7632 ;  /* 0x00007632ff157424 */ /* 0x000fe200078e00ff */
[----:B------:R-:W-:Y:S01]  /*4270*/  IADD3 R18, P3, R185, UR19, RZ ;  /* 0x00000013b9127c10 */ /* 0x000fe2000ff7e0ff */
[----:B------:R-:W-:Y:S01]  /*4280*/  UMOV UR18, UR14 ;  /* 0x0000000e00127c82 */ /* 0x000fe20008000000 */
[-C--:B------:R-:W-:Y:S01]  /*4290*/  LEA.HI.X.SX32 R13, R8, R187.reuse, 0x1, P5 ;  /* 0x000000bb080d7211 */ /* 0x080fe200028f0eff */
[----:B------:R0:W-:Y:S01]  /*42a0*/  STL [R1+0x15c], R3 ;  /* 0x00015c0301007387 */ /* 0x0001e20000100800 */
[----:B------:R-:W-:Y:S01]  /*42b0*/  SEL R21, R21, 0x3276, !P0 ;  /* 0x0000327615157807 */ /* 0x000fe20004000000 */
[----:B------:R-:W-:Y:S01]  /*42c0*/  UMOV UR19, 0xc0000010 ;  /* 0xc000001000137882 */ /* 0x000fe20000000000 */
[C---:B------:R-:W-:Y:S01]  /*42d0*/  IADD3 R20, P0, R185.reuse, UR16, RZ ;  /* 0x00000010b9147c10 */ /* 0x040fe2000ff1e0ff */
[----:B------:R2:W-:Y:S01]  /*42e0*/  STL [R1+0x164], R2 ;  /* 0x0001640201007387 */ /* 0x0005e20000100800 */
[-C--:B------:R-:W-:Y:S01]  /*42f0*/  LEA.HI.X.SX32 R11, R10, R187.reuse, 0x1, P3 ;  /* 0x000000bb0a0b7211 */ /* 0x080fe200018f0eff */
[----:B-1----:R-:W-:Y:S01]  /*4300*/  IMAD.U32 R4, RZ, RZ, UR42 ;  /* 0x0000002aff047e24 */ /* 0x002fe2000f8e00ff */
[----:B------:R-:W-:Y:S01]  /*4310*/  LEA.HI.X.SX32 R15, R6, R187, 0x1, P0 ;  /* 0x000000bb060f7211 */ /* 0x000fe200000f0eff */
[----:B------:R-:W-:Y:S01]  /*4320*/  ULDC UR16, c[0x0][0x238] ;  /* 0x00008e0000107ab9 */ /* 0x000fe20000000800 */
[C---:B------:R-:W-:Y:S01]  /*4330*/  IADD3 R12, P0, R185.reuse, UR23, RZ ;  /* 0x00000017b90c7c10 */ /* 0x040fe2000ff1e0ff */
[----:B0-----:R-:W-:Y:S01]  /*4340*/  IMAD.U32 R3, RZ, RZ, UR43 ;  /* 0x0000002bff037e24 */ /* 0x001fe2000f8e00ff */
[----:B------:R-:W-:-:S02]  /*4350*/  IADD3 R10, P3, R185, UR24, RZ ;  /* 0x00000018b90a7c10 */ /* 0x000fc4000ff7e0ff */
[-C--:B------:R-:W-:Y:S01]  /*4360*/  LEA.HI.X.SX32 R6, R168, R187.reuse, 0x1, P0 ;  /* 0x000000bba8067211 */ /* 0x080fe200000f0eff */
[----:B--2---:R-:W-:Y:S01]  /*4370*/  IMAD.MOV.U32 R2, RZ, RZ, -0x800000 ;  /* 0xff800000ff027424 */ /* 0x004fe200078e00ff */
[C---:B------:R-:W-:Y:S02]  /*4380*/  IADD3 R225, P0, R185.reuse, UR28, RZ ;  /* 0x0000001cb9e17c10 */ /* 0x040fe4000ff1e0ff */
[C---:B------:R-:W-:Y:S01]  /*4390*/  IADD3 R213, P4, R185.reuse, UR25, RZ ;  /* 0x00000019b9d57c10 */ /* 0x040fe2000ff9e0ff */
[----:B------:R-:W-:Y:S01]  /*43a0*/  UIADD3.64 UR24, UR8, 0x4, URZ ;  /* 0x0000000408187897 */ /* 0x000fe2000fffe03f */
[-C--:B------:R-:W-:Y:S02]  /*43b0*/  LEA.HI.X.SX32 R5, R170, R187.reuse, 0x1, P3 ;  /* 0x000000bbaa057211 */ /* 0x080fe400018f0eff */
[----:B------:R-:W-:Y:S01]  /*43c0*/  IADD3 R14, P1, R185, UR22, RZ ;  /* 0x00000016b90e7c10 */ /* 0x000fe2000ff3e0ff */
[----:B------:R-:W-:Y:S01]  /*43d0*/  UIADD3.64 UR22, UR10, 0x2, URZ ;  /* 0x000000020a167897 */ /* 0x000fe2000fffe03f */
[----:B------:R-:W-:-:S02]  /*43e0*/  LEA.HI.X.SX32 R8, R164, R187, 0x1, P2 ;  /* 0x000000bba4087211 */ /* 0x000fc400010f0eff */
[C---:B------:R-:W-:Y:S01]  /*43f0*/  IADD3 R229, P3, R185.reuse, UR29, RZ ;  /* 0x0000001db9e57c10 */ /* 0x040fe2000ff7e0ff */
[----:B------:R-:W-:Y:S01]  /*4400*/  UIADD3.64 UR28, UR8, 0x1fe, URZ ;  /* 0x000001fe081c7897 */ /* 0x000fe2000fffe03f */
[C---:B------:R-:W-:Y:S02]  /*4410*/  IADD3 R217, P2, R185.reuse, UR26, RZ ;  /* 0x0000001ab9d97c10 */ /* 0x040fe4000ff5e0ff */
[-C--:B------:R-:W-:Y:S02]  /*4420*/  LEA.HI.X.SX32 R223, R156, R187.reuse, 0x1, P0 ;  /* 0x000000bb9cdf7211 */ /* 0x080fe400000f0eff */
[-C--:B------:R-:W-:Y:S02]  /*4430*/  LEA.HI.X.SX32 R211, R172, R187.reuse, 0x1, P4 ;  /* 0x000000bbacd37211 */ /* 0x080fe400020f0eff */
[----:B------:R-:W-:Y:S02]  /*4440*/  IADD3 R196, P0, R185, UR33, RZ ;  /* 0x00000021b9c47c10 */ /* 0x000fe4000ff1e0ff */
[----:B------:R-:W-:-:S02]  /*4450*/  LEA.HI.X.SX32 R7, R166, R187, 0x1, P1 ;  /* 0x000000bba6077211 */ /* 0x000fc400008f0eff */
[C---:B------:R-:W-:Y:S01]  /*4460*/  IADD3 R233, P4, R185.reuse, UR30, RZ ;  /* 0x0000001eb9e97c10 */ /* 0x040fe2000ff9e0ff */
[----:B------:R0:W-:Y:S01]  /*4470*/  STL [R1], R196 ;  /* 0x000000c401007387 */ /* 0x0001e20000100800 */
[-C--:B------:R-:W-:Y:S02]  /*4480*/  LEA.HI.X.SX32 R227, R154, R187.reuse, 0x1, P3 ;  /* 0x000000bb9ae37211 */ /* 0x080fe400018f0eff */
[C---:B------:R-:W-:Y:S01]  /*4490*/  IADD3 R221, P1, R185.reuse, UR27, RZ ;  /* 0x0000001bb9dd7c10 */ /* 0x040fe2000ff3e0ff */
[----:B------:R-:W-:Y:S01]  /*44a0*/  UIADD3.64 UR26, UR10, 0x4, URZ ;  /* 0x000000040a1a7897 */ /* 0x000fe2000fffe03f */
[----:B------:R-:W-:Y:S02]  /*44b0*/  LEA.HI.X.SX32 R215, R160, R187, 0x1, P2 ;  /* 0x000000bba0d77211 */ /* 0x000fe400010f0eff */
[C---:B------:R-:W-:Y:S02]  /*44c0*/  IADD3 R195, P3, R185.reuse, UR34, RZ ;  /* 0x00000022b9c37c10 */ /* 0x040fe4000ff7e0ff */
[----:B------:R-:W-:-:S02]  /*44d0*/  IADD3 R237, P2, R185, UR31, RZ ;  /* 0x0000001fb9ed7c10 */ /* 0x000fc4000ff5e0ff */
[-C--:B------:R-:W-:Y:S01]  /*44e0*/  LEA.HI.X.SX32 R231, R152, R187.reuse, 0x1, P4 ;  /* 0x000000bb98e77211 */ /* 0x080fe200020f0eff */
[----:B------:R1:W-:Y:S01]  /*44f0*/  STL [R1+0x8], R195 ;  /* 0x000008c301007387 */ /* 0x0003e20000100800 */
[-C--:B------:R-:W-:Y:S02]  /*4500*/  LEA.HI.X.SX32 R219, R158, R187.reuse, 0x1, P1 ;  /* 0x000000bb9edb7211 */ /* 0x080fe400008f0eff */
[C---:B0-----:R-:W-:Y:S02]  /*4510*/  IADD3 R196, P4, R185.reuse, UR35, RZ ;  /* 0x00000023b9c47c10 */ /* 0x041fe4000ff9e0ff */
[----:B------:R-:W-:Y:S01]  /*4520*/  IADD3 R250, P1, R185, UR32, RZ ;  /* 0x00000020b9fa7c10 */ /* 0x000fe2000ff3e0ff */
[----:B------:R-:W-:Y:S01]  /*4530*/  UIADD3.64 UR32, UR8, 0x200, URZ ;  /* 0x0000020008207897 */ /* 0x000fe2000fffe03f */
[-C--:B------:R-:W-:Y:S01]  /*4540*/  LEA.HI.X.SX32 R235, R86, R187.reuse, 0x1, P2 ;  /* 0x000000bb56eb7211 */ /* 0x080fe200010f0eff */
[----:B------:R0:W-:Y:S01]  /*4550*/  STL [R1+0x10], R196 ;  /* 0x000010c401007387 */ /* 0x0001e20000100800 */
[----:B------:R-:W-:-:S02]  /*4560*/  LEA.HI.X.SX32 R239, R84, R187, 0x1, P1 ;  /* 0x000000bb54ef7211 */ /* 0x000fc400008f0eff */
[----:B------:R-:W-:Y:S02]  /*4570*/  CS2R R84, SRZ ;  /* 0x0000000000547805 */ /* 0x000fe4000001ff00 */
[C---:B-1----:R-:W-:Y:S02]  /*4580*/  IADD3 R195, P2, R185.reuse, UR36, RZ ;  /* 0x00000024b9c37c10 */ /* 0x042fe4000ff5e0ff */
[----:B------:R-:W-:Y:S02]  /*4590*/  CS2R R86, SRZ ;  /* 0x0000000000567805 */ /* 0x000fe4000001ff00 */
[----:B------:R-:W-:Y:S01]  /*45a0*/  LEA.HI.X.SX32 R252, R252, R187, 0x1, P0 ;  /* 0x000000bbfcfc7211 */ /* 0x000fe200000f0eff */
[----:B------:R1:W-:Y:S01]  /*45b0*/  STL [R1+0x18], R195 ;  /* 0x000018c301007387 */ /* 0x0003e20000100800 */
[----:B0-----:R-:W-:Y:S01]  /*45c0*/  IADD3 R196, P1, R185, UR37, RZ ;  /* 0x00000025b9c47c10 */ /* 0x001fe2000ff3e0ff */
[----:B------:R-:W-:-:S04]  /*45d0*/  UIADD3.64 UR36, UR8, 0x202, URZ ;  /* 0x0000020208247897 */ /* 0x000fc8000fffe03f */
[----:B------:R0:W-:Y:S01]  /*45e0*/  STL [R1+0x20], R196 ;  /* 0x000020c401007387 */ /* 0x0001e20000100800 */
[----:B-1----:R-:W-:-:S05]  /*45f0*/  IADD3 R195, P0, R185, UR38, RZ ;  /* 0x00000026b9c37c10 */ /* 0x002fca000ff1e0ff */
[----:B------:R1:W-:Y:S01]  /*4600*/  STL [R1+0x28], R195 ;  /* 0x000028c301007387 */ /* 0x0003e20000100800 */
[-C--:B0-----:R-:W-:Y:S02]  /*4610*/  LEA.HI.X.SX32 R196, R82, R187.reuse, 0x1, P3 ;  /* 0x000000bb52c47211 */ /* 0x081fe400018f0eff */
[----:B------:R-:W-:Y:S02]  /*4620*/  CS2R R82, SRZ ;  /* 0x0000000000527805 */ /* 0x000fe4000001ff00 */
[----:B------:R-:W-:Y:S01]  /*4630*/  IADD3 R197, P3, R185, UR39, RZ ;  /* 0x00000027b9c57c10 */ /* 0x000fe2000ff7e0ff */
[----:B------:R0:W-:Y:S01]  /*4640*/  STL [R1+0x4], R196 ;  /* 0x000004c401007387 */ /* 0x0001e20000100800 */
[----:B-1----:R-:W-:-:S03]  /*4650*/  LEA.HI.X.SX32 R195, R81, R187, 0x1, P4 ;  /* 0x000000bb51c37211 */ /* 0x002fc600020f0eff */
[----:B------:R1:W-:Y:S04]  /*4660*/  STL [R1+0x30], R197 ;  /* 0x000030c501007387 */ /* 0x0003e80000100800 */
[----:B------:R2:W-:Y:S01]  /*4670*/  STL [R1+0xc], R195 ;  /* 0x00000cc301007387 */ /* 0x0005e20000100800 */
[----:B0-----:R-:W-:Y:S02]  /*4680*/  IADD3 R196, P4, R185, UR40, RZ ;  /* 0x00000028b9c47c10 */ /* 0x001fe4000ff9e0ff */
[----:B-1----:R-:W-:-:S03]  /*4690*/  LEA.HI.X.SX32 R197, R80, R187, 0x1, P2 ;  /* 0x000000bb50c57211 */ /* 0x002fc600010f0eff */
[----:B------:R0:W-:Y:S01]  /*46a0*/  STL [R1+0x38], R196 ;  /* 0x000038c401007387 */ /* 0x0001e20000100800 */
[----:B------:R-:W-:Y:S02]  /*46b0*/  CS2R R80, SRZ ;  /* 0x0000000000507805 */ /* 0x000fe4000001ff00 */
[----:B--2---:R-:W-:Y:S01]  /*46c0*/  IADD3 R195, P2, R185, UR41, RZ ;  /* 0x00000029b9c37c10 */ /* 0x004fe2000ff5e0ff */
[----:B------:R1:W-:Y:S01]  /*46d0*/  STL [R1+0x14], R197 ;  /* 0x000014c501007387 */ /* 0x0003e20000100800 */
[----:B------:R-:W-:-:S03]  /*46e0*/  UIADD3.64 UR40, UR8, 0x204, URZ ;  /* 0x0000020408287897 */ /* 0x000fc6000fffe03f */
[----:B------:R2:W-:Y:S01]  /*46f0*/  STL [R1+0x40], R195 ;  /* 0x000040c301007387 */ /* 0x0005e20000100800 */
[----:B0-----:R-:W-:Y:S02]  /*4700*/  LEA.HI.X.SX32 R196, R78, R187, 0x1, P1 ;  /* 0x000000bb4ec47211 */ /* 0x001fe400008f0eff */
[----:B-1----:R-:W-:-:S03]  /*4710*/  IADD3 R197, P1, R185, UR42, RZ ;  /* 0x0000002ab9c57c10 */ /* 0x002fc6000ff3e0ff */
[----:B------:R0:W-:Y:S01]  /*4720*/  STL [R1+0x1c], R196 ;  /* 0x00001cc401007387 */ /* 0x0001e20000100800 */
[----:B--2---:R-:W-:-:S03]  /*4730*/  LEA.HI.X.SX32 R195, R76, R187, 0x1, P0 ;  /* 0x000000bb4cc37211 */ /* 0x004fc600000f0eff */
[----:B------:R1:W-:Y:S04]  /*4740*/  STL [R1+0x48], R197 ;  /* 0x000048c501007387 */ /* 0x0003e80000100800 */
[----:B------:R2:W-:Y:S01]  /*4750*/  STL [R1+0x24], R195 ;  /* 0x000024c301007387 */ /* 0x0005e20000100800 */
[----:B0-----:R-:W-:Y:S02]  /*4760*/  IADD3 R196, P0, R185, UR43, RZ ;  /* 0x0000002bb9c47c10 */ /* 0x001fe4000ff1e0ff */
[----:B-1----:R-:W-:-:S03]  /*4770*/  LEA.HI.X.SX32 R197, R74, R187, 0x1, P3 ;  /* 0x000000bb4ac57211 */ /* 0x002fc600018f0eff */
[----:B------:R0:W-:Y:S01]  /*4780*/  STL [R1+0x50], R196 ;  /* 0x000050c401007387 */ /* 0x0001e20000100800 */
[----:B--2---:R-:W-:-:S03]  /*4790*/  IADD3 R195, P3, R185, UR44, RZ ;  /* 0x0000002cb9c37c10 */ /* 0x004fc6000ff7e0ff */
[----:B------:R1:W-:Y:S04]  /*47a0*/  STL [R1+0x2c], R197 ;  /* 0x00002cc501007387 */ /* 0x0003e80000100800 */
[----:B------:R2:W-:Y:S01]  /*47b0*/  STL [R1+0x58], R195 ;  /* 0x000058c301007387 */ /* 0x0005e20000100800 */
[----:B0-----:R-:W-:Y:S02]  /*47c0*/  LEA.HI.X.SX32 R196, R72, R187, 0x1, P4 ;  /* 0x000000bb48c47211 */ /* 0x001fe400020f0eff */
[----:B-1----:R-:W-:-:S03]  /*47d0*/  IADD3 R197, P4, R185, UR51, RZ ;  /* 0x00000033b9c57c10 */ /* 0x002fc6000ff9e0ff */
[----:B------:R0:W-:Y:S01]  /*47e0*/  STL [R1+0x34], R196 ;  /* 0x000034c401007387 */ /* 0x0001e20000100800 */
[----:B--2---:R-:W-:-:S03]  /*47f0*/  LEA.HI.X.SX32 R195, R71, R187, 0x1, P2 ;  /* 0x000000bb47c37211 */ /* 0x004fc600010f0eff */
[----:B------:R1:W-:Y:S01]  /*4800*/  STL [R1+0x60], R197 ;  /* 0x000060c501007387 */ /* 0x0003e20000100800 */
[----:B------:R-:W-:-:S03]  /*4810*/  CS2R R70, SRZ ;  /* 0x0000000000467805 */ /* 0x000fc6000001ff00 */
[----:B------:R2:W-:Y:S01]  /*4820*/  STL [R1+0x3c], R195 ;  /* 0x00003cc301007387 */ /* 0x0005e20000100800 */
[----:B0-----:R-:W-:Y:S02]  /*4830*/  IADD3 R196, P2, R185, UR52, RZ ;  /* 0x00000034b9c47c10 */ /* 0x001fe4000ff5e0ff */
[----:B-1----:R-:W-:-:S03]  /*4840*/  LOP3.LUT R197, R184, 0x40, RZ, 0xfc, !PT ;  /* 0x00000040b8c57812 */ /* 0x002fc600078efcff */
[----:B------:R0:W-:Y:S01]  /*4850*/  STL [R1+0x68], R196 ;  /* 0x000068c401007387 */ /* 0x0001e20000100800 */
[----:B--2---:R-:W-:Y:S02]  /*4860*/  LEA.HI.X.SX32 R195, R4, R187, 0x1, P1 ;  /* 0x000000bb04c37211 */ /* 0x004fe400008f0eff */
[----:B------:R-:W-:-:S03]  /*4870*/  IADD3 R4, P1, R185, UR17, RZ ;  /* 0x00000011b9047c10 */ /* 0x000fc6000ff3e0ff */
[----:B------:R1:W-:Y:S01]  /*4880*/  STL [R1+0x44], R195 ;  /* 0x000044c301007387 */ /* 0x0003e20000100800 */
[----:B0-----:R-:W-:Y:S02]  /*4890*/  LOP3.LUT R196, R184, 0x8, RZ, 0xfc, !PT ;  /* 0x00000008b8c47812 */ /* 0x001fe400078efcff */
[-C--:B-1----:R-:W-:Y:S02]  /*48a0*/  LEA.HI.X.SX32 R195, R3, R187.reuse, 0x1, P0 ;  /* 0x000000bb03c37211 */ /* 0x082fe400000f0eff */
[-C--:B------:R-:W-:Y:S02]  /*48b0*/  LEA.HI.X.SX32 R3, R73, R187.reuse, 0x1, P3 ;  /* 0x000000bb49037211 */ /* 0x080fe400018f0eff */
[----:B------:R-:W-:Y:S01]  /*48c0*/  CS2R R72, SRZ ;  /* 0x0000000000487805 */ /* 0x000fe2000001ff00 */
[----:B------:R0:W-:Y:S04]  /*48d0*/  STL [R1+0x4c], R195 ;  /* 0x00004cc301007387 */ /* 0x0001e80000100800 */
[----:B------:R1:W-:Y:S01]  /*48e0*/  STL [R1+0x54], R3 ;  /* 0x0000540301007387 */ /* 0x0003e20000100800 */
[----:B0-----:R-:W-:-:S02]  /*48f0*/  LEA.HI.X.SX32 R195, R75, R187, 0x1, P4 ;  /* 0x000000bb4bc37211 */ /* 0x001fc400020f0eff */
[----:B------:R-:W-:Y:S02]  /*4900*/  CS2R R74, SRZ ;  /* 0x00000000004a7805 */ /* 0x000fe4000001ff00 */
[----:B-1----:R-:W-:Y:S01]  /*4910*/  LEA.HI.X.SX32 R3, R77, R187, 0x1, P2 ;  /* 0x000000bb4d037211 */ /* 0x002fe200010f0eff */
[----:B------:R0:W-:Y:S01]  /*4920*/  STL [R1+0x5c], R195 ;  /* 0x00005cc301007387 */ /* 0x0001e20000100800 */
[----:B------:R-:W-:-:S03]  /*4930*/  CS2R R76, SRZ ;  /* 0x00000000004c7805 */ /* 0x000fc6000001ff00 */
[----:B------:R1:W-:Y:S01]  /*4940*/  STL [R1+0x64], R3 ;  /* 0x0000640301007387 */ /* 0x0003e20000100800 */
[----:B0-----:R-:W-:Y:S02]  /*4950*/  LOP3.LUT R195, R184, 0x48, RZ, 0xfc, !PT ;  /* 0x00000048b8c37812 */ /* 0x001fe400078efcff */
[----:B------:R-:W-:Y:S02]  /*4960*/  LOP3.LUT R195, R186, 0x1, RZ, 0x3c, !PT ;  /* 0x00000001bac37812 */ /* 0x000fe400078e3cff */
[----:B-1----:R-:W-:Y:S02]  /*4970*/  LEA.HI.X.SX32 R3, R79, R187, 0x1, P1 ;  /* 0x000000bb4f037211 */ /* 0x002fe400008f0eff */
[----:B------:R-:W-:-:S07]  /*4980*/  CS2R R78, SRZ ;  /* 0x00000000004e7805 */ /* 0x000fce000001ff00 */
.L_x_1:
[----:B------:R-:W2:Y:S04]  /*4990*/  LDL R195, [R1+0x8] ;  /* 0x0000080001c37983 */ /* 0x000ea80000100800 */
[----:B------:R-:W3:Y:S04]  /*49a0*/  LDL R198, [R1] ;  /* 0x0000000001c67983 */ /* 0x000ee80000100800 */
[----:B------:R-:W4:Y:S04]  /*49b0*/  LDL R196, [R1+0x10] ;  /* 0x0000100001c47983 */ /* 0x000f280000100800 */
[----:B------:R-:W5:Y:S01]  /*49c0*/  LDL R197, [R1+0x4] ;  /* 0x0000040001c57983 */ /* 0x000f620000100800 */
[----:B------:R-:W-:-:S02]  /*49d0*/  USHF.R.S32.HI UR13, URZ, 0x1f, UR5 ;  /* 0x0000001f3f0d7899 */ /* 0x000fc40008011405 */
[----:B------:R-:W-:Y:S02]  /*49e0*/  IADD3 R156, P0, R185, UR5, RZ ;  /* 0x00000005b99c7c10 */ /* 0x000fe4000ff1e0ff */
[----:B------:R-:W-:Y:S01]  /*49f0*/  IADD3 R154, P1, R4, UR5, RZ ;  /* 0x00000005049a7c10 */ /* 0x000fe2000ff3e0ff */
[----:B------:R-:W5:Y:S01]  /*4a00*/  LDL R200, [R1+0x18] ;  /* 0x0000180001c87983 */ /* 0x000f620000100800 */
[----:B------:R-:W-:Y:S02]  /*4a10*/  IADD3.X R157, R187, UR13, RZ, P0, !PT ;  /* 0x0000000dbb9d7c10 */ /* 0x000fe400087fe4ff */
[----:B------:R-:W-:Y:S01]  /*4a20*/  IADD3.X R155, R3, UR13, RZ, P1, !PT ;  /* 0x0000000d039b7c10 */ /* 0x000fe20008ffe4ff */
[----:B------:R-:W5:Y:S01]  /*4a30*/  LDL R199, [R1+0xc] ;  /* 0x00000c0001c77983 */ /* 0x000f620000100800 */
[----:B------:R-:W-:-:S03]  /*4a40*/  IADD3 R152, P0, R20, UR5, RZ ;  /* 0x0000000514987c10 */ /* 0x000fc6000ff1e0ff */
[----:B------:R0:W5:Y:S01]  /*4a50*/  LDG.E.U8 R160, desc[UR48][R156.64] ;  /* 0x000000309ca07981 */ /* 0x000162000c1e1100 */
[----:B------:R-:W-:-:S03]  /*4a60*/  IADD3.X R153, R15, UR13, RZ, P0, !PT ;  /* 0x0000000d0f997c10 */ /* 0x000fc600087fe4ff */
[----:B------:R1:W5:Y:S04]  /*4a70*/  LDG.E.U8 R161, desc[UR48][R154.64] ;  /* 0x000000309aa17981 */ /* 0x000368000c1e1100 */
[----:B------:R1:W5:Y:S01]  /*4a80*/  LDG.E.U8 R162, desc[UR48][R152.64] ;  /* 0x0000003098a27981 */ /* 0x000362000c1e1100 */
[----:B0-----:R-:W-:-:S03]  /*4a90*/  IADD3 R156, P1, R19, UR5, RZ ;  /* 0x00000005139c7c10 */ /* 0x001fc6000ff3e0ff */
[----:B------:R-:W5:Y:S01]  /*4aa0*/  LDL R220, [R1+0x30] ;  /* 0x0000300001dc7983 */ /* 0x000f620000100800 */
[----:B-1----:R-:W-:Y:S02]  /*4ab0*/  IADD3 R154, P0, R18, UR5, RZ ;  /* 0x00000005129a7c10 */ /* 0x002fe4000ff1e0ff */
[----:B------:R-:W-:Y:S01]  /*4ac0*/  IADD3.X R157, R13, UR13, RZ, P1, !PT ;  /* 0x0000000d0d9d7c10 */ /* 0x000fe20008ffe4ff */
[----:B------:R-:W5:Y:S01]  /*4ad0*/  LDL R218, [R1+0x14] ;  /* 0x0000140001da7983 */ /* 0x000f620000100800 */
[----:B------:R-:W-:Y:S02]  /*4ae0*/  IADD3.X R155, R11, UR13, RZ, P0, !PT ;  /* 0x0000000d0b9b7c10 */ /* 0x000fe400087fe4ff */
[----:B------:R-:W-:Y:S01]  /*4af0*/  IADD3 R152, P1, R17, UR5, RZ ;  /* 0x0000000511987c10 */ /* 0x000fe2000ff3e0ff */
[----:B------:R0:W5:Y:S03]  /*4b00*/  LDG.E.U8 R163, desc[UR48][R156.64] ;  /* 0x000000309ca37981 */ /* 0x000166000c1e1100 */
[----:B------:R-:W-:Y:S01]  /*4b10*/  IADD3.X R153, R9, UR13, RZ, P1, !PT ;  /* 0x0000000d09997c10 */ /* 0x000fe20008ffe4ff */
        /* <DEDUP_REMOVED lines=42> */
[----:B------:R-:W5:Y:S03]  /*4dc0*/  LDG.E.U8 R175, desc[UR48][R156.64] ;  /* 0x000000309caf7981 */ /* 0x000f66000c1e1100 */
[----:B------:R-:W-:Y:S01]  /*4dd0*/  IADD3.X R153, R239, UR13, RZ, P1, !PT ;  /* 0x0000000def997c10 */ /* 0x000fe20008ffe4ff */
[----:B------:R2:W5:Y:S04]  /*4de0*/  LDG.E.U8 R176, desc[UR48][R154.64] ;  /* 0x000000309ab07981 */ /* 0x000568000c1e1100 */
[----:B------:R4:W5:Y:S04]  /*4df0*/  LDG.E.U8 R177, desc[UR48][R152.64] ;  /* 0x0000003098b17981 */ /* 0x000968000c1e1100 */
[----:B------:R-:W5:Y:S04]  /*4e00*/  LDL R205, [R1+0x20] ;  /* 0x0000200001cd7983 */ /* 0x000f680000100800 */
[----:B------:R-:W5:Y:S04]  /*4e10*/  LDL R204, [R1+0x28] ;  /* 0x0000280001cc7983 */ /* 0x000f680000100800 */
[----:B------:R-:W5:Y:S04]  /*4e20*/  LDL R203, [R1+0x60] ;  /* 0x0000600001cb7983 */ /* 0x000f680000100800 */
[----:B------:R-:W5:Y:S04]  /*4e30*/  LDL R202, [R1+0x68] ;  /* 0x0000680001ca7983 */ /* 0x000f680000100800 */
[----:B------:R-:W5:Y:S04]  /*4e40*/  LDL R201, [R1+0x5c] ;  /* 0x00005c0001c97983 */ /* 0x000f680000100800 */
[----:B------:R-:W5:Y:S04]  /*4e50*/  LDL R226, [R1+0x84] ;  /* 0x0000840001e27983 */ /* 0x000f680000100800 */
[----:B------:R-:W5:Y:S04]  /*4e60*/  LDL R230, [R1+0x94] ;  /* 0x0000940001e67983 */ /* 0x000f680000100800 */
[----:B------:R-:W5:Y:S04]  /*4e70*/  LDL R222, [R1+0x9c] ;  /* 0x00009c0001de7983 */ /* 0x000f680000100800 */
[----:B------:R-:W5:Y:S01]  /*4e80*/  LDL R224, [R1+0xc0] ;  /* 0x0000c00001e07983 */ /* 0x000f620000100800 */
[----:B------:R-:W-:-:S03]  /*4e90*/  LOP3.LUT R251, R184, 0x40, RZ, 0xfc, !PT ;  /* 0x00000040b8fb7812 */ /* 0x000fc600078efcff */
[----:B------:R-:W5:Y:S01]  /*4ea0*/  LDL R228, [R1+0xb8] ;  /* 0x0000b80001e47983 */ /* 0x000f620000100800 */
[----:B------:R-:W-:-:S03]  /*4eb0*/  LOP3.LUT R249, R184, 0x48, RZ, 0xfc, !PT ;  /* 0x00000048b8f97812 */ /* 0x000fc600078efcff */
        /* <DEDUP_REMOVED lines=12> */
[----:B--2---:R-:W-:-:S03]  /*4f80*/  IADD3 R154, P1, R195, UR5, RZ ;  /* 0x00000005c39a7c10 */ /* 0x004fc6000ff3e0ff */
[----:B------:R-:W2:Y:S01]  /*4f90*/  LDL R195, [R1+0x44] ;  /* 0x0000440001c37983 */ /* 0x000ea20000100800 */
[----:B---3--:R-:W-:-:S03]  /*4fa0*/  IADD3 R156, P0, R198, UR5, RZ ;  /* 0x00000005c69c7c10 */ /* 0x008fc6000ff1e0ff */
[----:B------:R-:W3:Y:S01]  /*4fb0*/  LDL R198, [R1+0x1c] ;  /* 0x00001c0001c67983 */ /* 0x000ee20000100800 */
[----:B------:R-:W-:Y:S02]  /*4fc0*/  IADD3.X R157, R252, UR13, RZ, P0, !PT ;  /* 0x0000000dfc9d7c10 */ /* 0x000fe400087fe4ff */
[----:B----4-:R-:W-:Y:S02]  /*4fd0*/  IADD3 R152, P0, R196, UR5, RZ ;  /* 0x00000005c4987c10 */ /* 0x010fe4000ff1e0ff */
[----:B------:R-:W4:Y:S01]  /*4fe0*/  LDL R196, [R1+0x4c] ;  /* 0x00004c0001c47983 */ /* 0x000f220000100800 */
[----:B-----5:R-:W-:-:S03]  /*4ff0*/  IADD3.X R155, R197, UR13, RZ, P1, !PT ;  /* 0x0000000dc59b7c10 */ /* 0x020fc60008ffe4ff */
[----:B------:R-:W5:Y:S04]  /*5000*/  LDL R197, [R1+0x54] ;  /* 0x0000540001c57983 */ /* 0x000f680000100800 */
[----:B------:R0:W3:Y:S01]  /*5010*/  LDG.E.U8 R178, desc[UR48][R156.64] ;  /* 0x000000309cb27981 */ /* 0x0000e2000c1e1100 */
[----:B------:R-:W-:-:S03]  /*5020*/  IADD3.X R153, R199, UR13, RZ, P0, !PT ;  /* 0x0000000dc7997c10 */ /* 0x000fc600087fe4ff */
[----:B------:R-:W3:Y:S04]  /*5030*/  LDL R199, [R1+0x64] ;  /* 0x0000640001c77983 */ /* 0x000ee80000100800 */
[----:B------:R1:W3:Y:S01]  /*5040*/  LDG.E.U8 R179, desc[UR48][R154.64] ;  /* 0x000000309ab37981 */ /* 0x0002e2000c1e1100 */
[----:B0-----:R-:W-:-:S03]  /*5050*/  IADD3 R156, P1, R200, UR5, RZ ;  /* 0x00000005c89c7c10 */ /* 0x001fc6000ff3e0ff */
[----:B------:R-:W3:Y:S04]  /*5060*/  LDL R200, [R1+0x24] ;  /* 0x0000240001c87983 */ /* 0x000ee80000100800 */
[----:B------:R0:W3:Y:S01]  /*5070*/  LDG.E.U8 R180, desc[UR48][R152.64] ;  /* 0x0000003098b47981 */ /* 0x0000e2000c1e1100 */
[----:B-1----:R-:W-:-:S03]  /*5080*/  IADD3 R154, P0, R220, UR5, RZ ;  /* 0x00000005dc9a7c10 */ /* 0x002fc6000ff1e0ff */
[----:B------:R-:W3:Y:S01]  /*5090*/  LDL R220, [R1+0xb0] ;  /* 0x0000b00001dc7983 */ /* 0x000ee20000100800 */
[----:B------:R-:W-:-:S03]  /*50a0*/  IADD3.X R157, R218, UR13, RZ, P1, !PT ;  /* 0x0000000dda9d7c10 */ /* 0x000fc60008ffe4ff */
[----:B------:R-:W3:Y:S04]  /*50b0*/  LDL R218, [R1+0xa8] ;  /* 0x0000a80001da7983 */ /* 0x000ee80000100800 */
[----:B------:R1:W3:Y:S01]  /*50c0*/  LDG.E.U8 R181, desc[UR48][R156.64] ;  /* 0x000000309cb57981 */ /* 0x0002e2000c1e1100 */
[----:B0-----:R-:W-:-:S03]  /*50d0*/  IADD3 R152, P1, R216, UR5, RZ ;  /* 0x00000005d8987c10 */ /* 0x001fc6000ff3e0ff */
[----:B------:R-:W3:Y:S01]  /*50e0*/  LDL R216, [R1+0xa0] ;  /* 0x0000a00001d87983 */ /* 0x000ee20000100800 */
[----:B------:R-:W-:-:S03]  /*50f0*/  IADD3.X R155, R214, UR13, RZ, P0, !PT ;  /* 0x0000000dd69b7c10 */ /* 0x000fc600087fe4ff */
        /* <DEDUP_REMOVED lines=10> */
[----:B------:R-:W3:Y:S01]  /*51a0*/  LDL R208, [R1+0x90] ;  /* 0x0000900001d07983 */ /* 0x000ee20000100800 */
[----:B-1----:R-:W-:-:S03]  /*51b0*/  IADD3 R152, P0, R207, UR5, RZ ;  /* 0x00000005cf987c10 */ /* 0x002fc6000ff1e0ff */
[----:B------:R-:W3:Y:S01]  /*51c0*/  LDL R207, [R1+0x74] ;  /* 0x0000740001cf7983 */ /* 0x000ee20000100800 */
[----:B--2---:R-:W-:-:S03]  /*51d0*/  IADD3.X R155, R195, UR13, RZ, P1, !PT ;  /* 0x0000000dc39b7c10 */ /* 0x004fc60008ffe4ff */
[----:B------:R0:W2:Y:S01]  /*51e0*/  LDG.E.U8 R195, desc[UR48][R156.64] ;  /* 0x000000309cc37981 */ /* 0x0000a2000c1e1100 */
[----:B----4-:R-:W-:-:S03]  /*51f0*/  IADD3.X R153, R196, UR13, RZ, P0, !PT ;  /* 0x0000000dc4997c10 */ /* 0x010fc600087fe4ff */
[----:B------:R1:W4:Y:S01]  /*5200*/  LDG.E.U8 R196, desc[UR48][R154.64] ;  /* 0x000000309ac47981 */ /* 0x000322000c1e1100 */
[----:B------:R-:W-:Y:S02]  /*5210*/  IADD3 R158, P1, R206, UR5, RZ ;  /* 0x00000005ce9e7c10 */ /* 0x000fe4000ff3e0ff */
[----:B0-----:R-:W-:Y:S01]  /*5220*/  IADD3 R156, P0, R205, UR5, RZ ;  /* 0x00000005cd9c7c10 */ /* 0x001fe2000ff1e0ff */
[----:B------:R-:W4:Y:S01]  /*5230*/  LDL R206, [R1+0x88] ;  /* 0x0000880001ce7983 */ /* 0x000f220000100800 */
[----:B-----5:R-:W-:-:S03]  /*5240*/  IADD3.X R159, R197, UR13, RZ, P1, !PT ;  /* 0x0000000dc59f7c10 */ /* 0x020fc60008ffe4ff */
[----:B------:R0:W5:Y:S01]  /*5250*/  LDG.E.U8 R197, desc[UR48][R152.64] ;  /* 0x0000003098c57981 */ /* 0x000162000c1e1100 */
[----:B---3--:R-:W-:-:S03]  /*5260*/  IADD3.X R157, R198, UR13, RZ, P0, !PT ;  /* 0x0000000dc69d7c10 */ /* 0x008fc600087fe4ff */
[----:B------:R3:W5:Y:S01]  /*5270*/  LDG.E.U8 R198, desc[UR48][R158.64] ;  /* 0x000000309ec67981 */ /* 0x000762000c1e1100 */
[----:B-1----:R-:W-:-:S03]  /*5280*/  IADD3 R154, P2, R203, UR5, RZ ;  /* 0x00000005cb9a7c10 */ /* 0x002fc6000ff5e0ff */
[----:B------:R-:W5:Y:S01]  /*5290*/  LDG.E.U8 R156, desc[UR48][R156.64] ;  /* 0x000000309c9c7981 */ /* 0x000f62000c1e1100 */
[----:B0-----:R-:W-:Y:S02]  /*52a0*/  IADD3 R152, P1, R204, UR5, RZ ;  /* 0x00000005cc987c10 */ /* 0x001fe4000ff3e0ff */
[----:B------:R-:W-:Y:S01]  /*52b0*/  IADD3.X R155, R201, UR13, RZ, P2, !PT ;  /* 0x0000000dc99b7c10 */ /* 0x000fe200097fe4ff */
[----:B------:R-:W5:Y:S01]  /*52c0*/  LDL R204, [R1+0x6c] ;  /* 0x00006c0001cc7983 */ /* 0x000f620000100800 */
[----:B---3--:R-:W-:Y:S02]  /*52d0*/  IADD3 R158, P0, R202, UR5, RZ ;  /* 0x00000005ca9e7c10 */ /* 0x008fe4000ff1e0ff */
[----:B------:R-:W-:Y:S01]  /*52e0*/  IADD3.X R153, R200, UR13, RZ, P1, !PT ;  /* 0x0000000dc8997c10 */ /* 0x000fe20008ffe4ff */
[----:B------:R-:W3:Y:S01]  /*52f0*/  LDG.E.U8 R154, desc[UR48][R154.64] ;  /* 0x000000309a9a7981 */ /* 0x000ee2000c1e1100 */
[----:B------:R-:W-:Y:S01]  /*5300*/  IADD3.X R159, R199, UR13, RZ, P0, !PT ;  /* 0x0000000dc79f7c10 */ /* 0x000fe200087fe4ff */
[----:B------:R-:W0:Y:S02]  /*5310*/  S2R R200, SR_TID.X ;  /* 0x0000000000c87919 */ /* 0x000e240000002100 */
[----:B------:R-:W3:Y:S04]  /*5320*/  LDG.E.U8 R152, desc[UR48][R152.64] ;  /* 0x0000003098987981 */ /* 0x000ee8000c1e1100 */
[----:B------:R-:W3:Y:S01]  /*5330*/  LDG.E.U8 R158, desc[UR48][R158.64] ;  /* 0x000000309e9e7981 */ /* 0x000ee2000c1e1100 */
[----:B------:R-:W1:Y:S01]  /*5340*/  S2R R199, SR_TID.X ;  /* 0x0000000000c77919 */ /* 0x000e620000002100 */
[----:B------:R-:W-:Y:S06]  /*5350*/  BAR.SYNC.DEFER_BLOCKING 0x0 ;  /* 0x0000000000007b1d */ /* 0x000fec0000010000 */
[----:B------:R-:W3:Y:S01]  /*5360*/  LDL R203, [R1+0x78] ;  /* 0x0000780001cb7983 */ /* 0x000ee20000100800 */
[----:B0-----:R-:W-:-:S04]  /*5370*/  LOP3.LUT R200, R200, 0x7f, RZ, 0xc0, !PT ;  /* 0x0000007fc8c87812 */ /* 0x001fc800078ec0ff */
[----:B------:R-:W-:Y:S01]  /*5380*/  LOP3.LUT R200, R200, 0x20, RZ, 0x3c, !PT ;  /* 0x00000020c8c87812 */ /* 0x000fe200078e3cff */
[----:B------:R-:W-:Y:S04]  /*5390*/  STS.U8 [R0+UR47+0x4000], R160 ;  /* 0x004000a000007988 */ /* 0x000fe8000800002f */
[----:B------:R-:W-:Y:S01]  /*53a0*/  STS.U8 [R0+UR47+0x4400], R168 ;  /* 0x004400a800007988 */ /* 0x000fe2000800002f */
[----:B-1----:R-:W-:-:S03]  /*53b0*/  LOP3.LUT R199, R199, 0x7f, RZ, 0xc0, !PT ;  /* 0x0000007fc7c77812 */ /* 0x002fc600078ec0ff */
[----:B------:R-:W-:Y:S04]  /*53c0*/  STS.U8 [R0+UR47+0x4800], R176 ;  /* 0x004800b000007988 */ /* 0x000fe8000800002f */
[----:B------:R0:W-:Y:S04]  /*53d0*/  STS.U8 [R0+UR47+0x4c00], R182 ;  /* 0x004c00b600007988 */ /* 0x0001e8000800002f */
[----:B------:R-:W-:Y:S04]  /*53e0*/  STS.U8 [R23+UR47+0x4080], R161 ;  /* 0x004080a117007988 */ /* 0x000fe8000800002f */
[----:B------:R-:W-:Y:S04]  /*53f0*/  STS.U8 [R23+UR47+0x4480], R169 ;  /* 0x004480a917007988 */ /* 0x000fe8000800002f */
[----:B------:R-:W-:Y:S04]  /*5400*/  STS.U8 [R23+UR47+0x4880], R177 ;  /* 0x004880b117007988 */ /* 0x000fe8000800002f */
[----:B------:R-:W-:Y:S04]  /*5410*/  STS.U8 [R23+UR47+0x4c80], R183 ;  /* 0x004c80b717007988 */ /* 0x000fe8000800002f */
[----:B------:R-:W-:Y:S01]  /*5420*/  STS.U8 [R200+UR47+0x4100], R162 ;  /* 0x004100a2c8007988 */ /* 0x000fe2000800002f */
[----:B------:R-:W-:-:S03]  /*5430*/  LOP3.LUT R199, R199, 0x30, RZ, 0x3c, !PT ;  /* 0x00000030c7c77812 */ /* 0x000fc600078e3cff */
[----:B------:R-:W-:Y:S04]  /*5440*/  STS.U8 [R200+UR47+0x4500], R170 ;  /* 0x004500aac8007988 */ /* 0x000fe8000800002f */
[----:B------:R-:W-:Y:S04]  /*5450*/  STS.U8 [R200+UR47+0x4900], R178 ;  /* 0x004900b2c8007988 */ /* 0x000fe8000800002f */
[----:B0-----:R-:W3:Y:S04]  /*5460*/  LDL R0, [R1+0x70] ;  /* 0x0000700001007983 */ /* 0x001ee80000100800 */
[----:B--2---:R0:W-:Y:S04]  /*5470*/  STS.U8 [R200+UR47+0x4d00], R195 ;  /* 0x004d00c3c8007988 */ /* 0x0041e8000800002f */
[----:B------:R-:W-:Y:S01]  /*5480*/  STS.U8 [R199+UR47+0x4180], R163 ;  /* 0x004180a3c7007988 */ /* 0x000fe2000800002f */
[----:B0-----:R-:W0:Y:S03]  /*5490*/  S2R R200, SR_TID.X ;  /* 0x0000000000c87919 */ /* 0x001e260000002100 */
[----:B------:R-:W-:Y:S04]  /*54a0*/  STS.U8 [R199+UR47+0x4580], R171 ;  /* 0x004580abc7007988 */ /* 0x000fe8000800002f */
[----:B------:R-:W-:Y:S04]  /*54b0*/  STS.U8 [R199+UR47+0x4980], R179 ;  /* 0x004980b3c7007988 */ /* 0x000fe8000800002f */
[----:B----4-:R1:W-:Y:S02]  /*54c0*/  STS.U8 [R199+UR47+0x4d80], R196 ;  /* 0x004d80c4c7007988 */ /* 0x0103e4000800002f */
[----:B-1----:R-:W1:Y:S01]  /*54d0*/  S2R R199, SR_TID.X ;  /* 0x0000000000c77919 */ /* 0x002e620000002100 */
[----:B0-----:R-:W-:-:S04]  /*54e0*/  LOP3.LUT R200, R200, 0x7f, RZ, 0xc0, !PT ;  /* 0x0000007fc8c87812 */ /* 0x001fc800078ec0ff */
[----:B------:R-:W-:-:S05]  /*54f0*/  LOP3.LUT R200, R200, 0x40, RZ, 0x3c, !PT ;  /* 0x00000040c8c87812 */ /* 0x000fca00078e3cff */
[----:B------:R-:W-:Y:S04]  /*5500*/  STS.U8 [R200+UR47+0x4200], R164 ;  /* 0x004200a4c8007988 */ /* 0x000fe8000800002f */
[----:B------:R-:W-:Y:S04]  /*5510*/  STS.U8 [R200+UR47+0x4600], R172 ;  /* 0x004600acc8007988 */ /* 0x000fe8000800002f */
[----:B------:R-:W-:Y:S01]  /*5520*/  STS.U8 [R200+UR47+0x4a00], R180 ;  /* 0x004a00b4c8007988 */ /* 0x000fe2000800002f */
[----:B-1----:R-:W-:-:S03]  /*5530*/  LOP3.LUT R199, R199, 0x7f, RZ, 0xc0, !PT ;  /* 0x0000007fc7c77812 */ /* 0x002fc600078ec0ff */
[----:B-----5:R0:W-:Y:S01]  /*5540*/  STS.U8 [R200+UR47+0x4e00], R197 ;  /* 0x004e00c5c8007988 */ /* 0x0201e2000800002f */
[----:B------:R-:W-:-:S03]  /*5550*/  LOP3.LUT R199, R199, 0x50, RZ, 0x3c, !PT ;  /* 0x00000050c7c77812 */ /* 0x000fc600078e3cff */
[----:B0-----:R-:W2:Y:S04]  /*5560*/  LDL R197, [R1+0x80] ;  /* 0x0000800001c57983 */ /* 0x001ea80000100800 */
[----:B------:R-:W-:Y:S04]  /*5570*/  STS.U8 [R199+UR47+0x4280], R165 ;  /* 0x004280a5c7007988 */ /* 0x000fe8000800002f */
[----:B------:R-:W-:Y:S04]  /*5580*/  STS.U8 [R199+UR47+0x4680], R173 ;  /* 0x004680adc7007988 */ /* 0x000fe8000800002f */
[----:B------:R-:W-:Y:S04]  /*5590*/  STS.U8 [R199+UR47+0x4a80], R181 ;  /* 0x004a80b5c7007988 */ /* 0x000fe8000800002f */
[----:B------:R0:W-:Y:S04]  /*55a0*/  STS.U8 [R199+UR47+0x4e80], R198 ;  /* 0x004e80c6c7007988 */ /* 0x0001e8000800002f */
[----:B0-----:R-:W4:Y:S01]  /*55b0*/  LDL R198, [R1+0x8c] ;  /* 0x00008c0001c67983 */ /* 0x001f220000100800 */
[----:B------:R-:W0:Y:S01]  /*55c0*/  S2R R200, SR_TID.X ;  /* 0x0000000000c87919 */ /* 0x000e220000002100 */
[----:B------:R-:W1:Y:S01]  /*55d0*/  S2R R199, SR_TID.X ;  /* 0x0000000000c77919 */ /* 0x000e620000002100 */
[----:B0-----:R-:W-:-:S04]  /*55e0*/  LOP3.LUT R200, R200, 0x7f, RZ, 0xc0, !PT ;  /* 0x0000007fc8c87812 */ /* 0x001fc800078ec0ff */
[----:B------:R-:W-:Y:S02]  /*55f0*/  LOP3.LUT R200, R200, 0x60, RZ, 0x3c, !PT ;  /* 0x00000060c8c87812 */ /* 0x000fe400078e3cff */
[----:B-1----:R-:W-:-:S03]  /*5600*/  LOP3.LUT R199, R199, 0x7f, RZ, 0xc0, !PT ;  /* 0x0000007fc7c77812 */ /* 0x002fc600078ec0ff */
[----:B------:R-:W-:Y:S01]  /*5610*/  STS.U8 [R200+UR47+0x4300], R166 ;  /* 0x004300a6c8007988 */ /* 0x000fe2000800002f */
[----:B------:R-:W-:-:S03]  /*5620*/  LOP3.LUT R199, R199, 0x70, RZ, 0x3c, !PT ;  /* 0x00000070c7c77812 */ /* 0x000fc600078e3cff */
[----:B------:R-:W-:Y:S04]  /*5630*/  STS.U8 [R200+UR47+0x4700], R174 ;  /* 0x004700aec8007988 */ /* 0x000fe8000800002f */
[----:B------:R-:W-:Y:S04]  /*5640*/  STS.U8 [R200+UR47+0x4b00], R156 ;  /* 0x004b009cc8007988 */ /* 0x000fe8000800002f */
[----:B---3--:R-:W-:Y:S04]  /*5650*/  STS.U8 [R200+UR47+0x4f00], R154 ;  /* 0x004f009ac8007988 */ /* 0x008fe8000800002f */
[----:B------:R-:W-:Y:S04]  /*5660*/  STS.U8 [R199+UR47+0x4380], R167 ;  /* 0x004380a7c7007988 */ /* 0x000fe8000800002f */
[----:B------:R-:W-:Y:S04]  /*5670*/  STS.U8 [R199+UR47+0x4780], R175 ;  /* 0x004780afc7007988 */ /* 0x000fe8000800002f */
[----:B------:R-:W-:Y:S04]  /*5680*/  STS.U8 [R199+UR47+0x4b80], R152 ;  /* 0x004b8098c7007988 */ /* 0x000fe8000800002f */
[----:B------:R0:W-:Y:S01]  /*5690*/  STS.U8 [R199+UR47+0x4f80], R158 ;  /* 0x004f809ec7007988 */ /* 0x0001e2000800002f */
[----:B------:R1:W-:Y:S06]  /*56a0*/  MEMBAR.ALL.CTA ;  /* 0x0000000000007992 */ /* 0x0003ec0000008000 */
[----:B-1----:R-:W1:Y:S01]  /*56b0*/  FENCE.VIEW.ASYNC.S ;  /* 0x00000000000073c6 */ /* 0x002e620000000000 */
[----:B0-----:R-:W0:Y:S01]  /*56c0*/  S2R R199, SR_TID.X ;  /* 0x0000000000c77919 */ /* 0x001e220000002100 */
[----:B-1----:R-:W-:Y:S01]  /*56d0*/  BAR.SYNC.DEFER_BLOCKING 0x0 ;  /* 0x0000000000007b1d */ /* 0x002fe20000010000 */
[----:B------:R-:W-:-:S05]  /*56e0*/  IADD3 R200, P4, R0, UR4, RZ ;  /* 0x0000000400c87c10 */ /* 0x000fca000ff9e0ff */
[----:B------:R-:W-:Y:S01]  /*56f0*/  UMOV UR13, 0x40000040 ;  /* 0x40000040000d7882 */ /* 0x000fe20000000000 */
[----:B------:R-:W-:-:S06]  /*5700*/  WARPGROUP.ARRIVE ;  /* 0x00000000000079c5 */ /* 0x000fcc0000000000 */
[----:B------:R-:W-:Y:S01]  /*5710*/  QGMMA.64x32x32.F32.E4M3.E4M3 R168, gdesc[UR12], RZ, !UPT ;  /* 0x006000000ca879f3 */ /* 0x000fe2000c7008ff */
[----:B------:R-:W-:Y:S01]  /*5720*/  USHF.R.S32.HI UR13, URZ, 0x1f, UR4 ;  /* 0x0000001f3f0d7899 */ /* 0x000fe20008011404 */
[----:B0-----:R-:W-:-:S05]  /*5730*/  IMAD.SHL.U32 R199, R199, 0x2, RZ ;  /* 0x00000002c7c77824 */ /* 0x001fca00078e00ff */
[----:B------:R-:W-:Y:S02]  /*5740*/  IADD3.X R201, R204, UR13, RZ, P4, !PT ;  /* 0x0000000dccc97c10 */ /* 0x000fe4000a7fe4ff */
[----:B------:R-:W-:Y:S02]  /*5750*/  IADD3 R204, P4, R203, UR4, RZ ;  /* 0x00000004cbcc7c10 */ /* 0x000fe4000ff9e0ff */
[----:B------:R-:W3:Y:S01]  /*5760*/  LDL R203, [R1+0xa4] ;  /* 0x0000a40001cb7983 */ /* 0x000ee20000100800 */
[----:B------:R-:W-:Y:S02]  /*5770*/  LOP3.LUT R199, R199, 0x6, RZ, 0xc0, !PT ;  /* 0x00000006c7c77812 */ /* 0x000fe400078ec0ff */
[----:B------:R-:W-:Y:S01]  /*5780*/  IADD3.X R205, R207, UR13, RZ, P4, !PT ;  /* 0x0000000dcfcd7c10 */ /* 0x000fe2000a7fe4ff */
[----:B------:R-:W5:Y:S01]  /*5790*/  LDG.E.U8 R201, desc[UR48][R200.64] ;  /* 0x00000030c8c97981 */ /* 0x000f62000c1e1100 */
[----:B------:R-:W-:Y:S02]  /*57a0*/  IADD3 R202, P0, R199, UR7, RZ ;  /* 0x00000007c7ca7c10 */ /* 0x000fe4000ff1e0ff */
[----:B------:R-:W-:-:S02]  /*57b0*/  IADD3 R206, P4, R206, UR4, RZ ;  /* 0x00000004cece7c10 */ /* 0x000fc4000ff9e0ff */
[----:B------:R-:W-:Y:S01]  /*57c0*/  IADD3 R196, P5, R202, 0x9, RZ ;  /* 0x00000009cac47810 */ /* 0x000fe20007fbe0ff */
[----:B------:R-:W-:Y:S01]  /*57d0*/  IMAD.X R199, RZ, RZ, UR6, P0 ;  /* 0x00000006ffc77e24 */ /* 0x000fe200080e06ff */
[----:B------:R-:W-:Y:S02]  /*57e0*/  LOP3.LUT R0, R184, 0x8, RZ, 0xfc, !PT ;  /* 0x00000008b8007812 */ /* 0x000fe400078efcff */
[----:B------:R-:W-:Y:S01]  /*57f0*/  IADD3.X R207, R226, UR13, RZ, P4, !PT ;  /* 0x0000000de2cf7c10 */ /* 0x000fe2000a7fe4ff */
[----:B------:R-:W-:Y:S01]  /*5800*/  IMAD.X R195, RZ, RZ, R199, P5 ;  /* 0x000000ffffc37224 */ /* 0x000fe200028e06c7 */
[----:B------:R-:W5:Y:S01]  /*5810*/  LDL R226, [R1+0xc8] ;  /* 0x0000c80001e27983 */ /* 0x000f620000100800 */
[C---:B------:R-:W-:Y:S02]  /*5820*/  ISETP.GT.U32.AND P2, PT, R196.reuse, R184, PT ;  /* 0x000000b8c400720c */ /* 0x040fe40003f44070 */
[C---:B------:R-:W-:Y:S02]  /*5830*/  ISETP.GT.U32.AND P1, PT, R196.reuse, R0, PT ;  /* 0x00000000c400720c */ /* 0x040fe40003f24070 */
[----:B------:R-:W-:-:S02]  /*5840*/  ISETP.GT.U32.AND P3, PT, R196, R251, PT ;  /* 0x000000fbc400720c */ /* 0x000fc40003f64070 */
[----:B------:R-:W-:Y:S02]  /*5850*/  ISETP.GT.U32.AND P0, PT, R196, R249, PT ;  /* 0x000000f9c400720c */ /* 0x000fe40003f04070 */
[C---:B------:R-:W-:Y:S02]  /*5860*/  ISETP.GT.U32.AND.EX P2, PT, R195.reuse, RZ, PT, P2 ;  /* 0x000000ffc300720c */ /* 0x040fe40003f44120 */
[C---:B------:R-:W-:Y:S02]  /*5870*/  ISETP.GT.U32.AND.EX P1, PT, R195.reuse, RZ, PT, P1 ;  /* 0x000000ffc300720c */ /* 0x040fe40003f24110 */
[C---:B------:R-:W-:Y:S02]  /*5880*/  ISETP.GT.U32.AND.EX P3, PT, R195.reuse, RZ, PT, P3 ;  /* 0x000000ffc300720c */ /* 0x040fe40003f64130 */
[----:B------:R-:W-:Y:S02]  /*5890*/  ISETP.GT.U32.AND.EX P0, PT, R195, RZ, PT, P0 ;  /* 0x000000ffc300720c */ /* 0x000fe40003f04100 */
[----:B------:R0:W5:Y:S02]  /*58a0*/  LDG.E.U8 R195, desc[UR48][R204.64] ;  /* 0x00000030ccc37981 */ /* 0x000164000c1e1100 */
[----:B0-----:R-:W-:-:S02]  /*58b0*/  IADD3 R204, P4, R214, UR4, RZ ;  /* 0x00000004d6cc7c10 */ /* 0x001fc4000ff9e0ff */
[----:B------:R-:W5:Y:S02]  /*58c0*/  LDL R214, [R1+0xbc] ;  /* 0x0000bc0001d67983 */ /* 0x000f640000100800 */
[----:B------:R-:W-:Y:S02]  /*58d0*/  IADD3.X R205, R230, UR13, RZ, P4, !PT ;  /* 0x0000000de6cd7c10 */ /* 0x000fe4000a7fe4ff */
[----:B------:R-:W5:Y:S01]  /*58e0*/  LDL R230, [R1+0xd8] ;  /* 0x0000d80001e67983 */ /* 0x000f620000100800 */
[----:B------:R-:W-:Y:S01]  /*58f0*/  QGMMA.64x32x32.F32.E4M3.E4M3 R168, gdesc[UR8], R168 ;  /* 0x0060000008a879f3 */ /* 0x000fe200087008a8 */
[----:B------:R-:W-:-:S03]  /*5900*/  UMOV UR30, UR14 ;  /* 0x0000000e001e7c82 */ /* 0x000fc60008000000 */
[----:B------:R-:W-:Y:S01]  /*5910*/  QGMMA.64x32x32.F32.E4M3.E4M3 R168, gdesc[UR20], R168 ;  /* 0x0060000014a879f3 */ /* 0x000fe200087008a8 */
[----:B--2---:R-:W-:-:S04]  /*5920*/  IADD3 R196, P5, R197, UR4, RZ ;  /* 0x00000004c5c47c10 */ /* 0x004fc8000ffbe0ff */
[----:B------:R-:W-:Y:S02]  /*5930*/  IADD3.X R197, R209, UR13, RZ, P5, !PT ;  /* 0x0000000dd1c57c10 */ /* 0x000fe4000affe4ff */
[----:B------:R-:W-:-:S03]  /*5940*/  IADD3 R208, P5, R208, UR4, RZ ;  /* 0x00000004d0d07c10 */ /* 0x000fc6000ffbe0ff */
[----:B------:R-:W2:Y:S04]  /*5950*/  LDG.E.U8 R196, desc[UR48][R196.64] ;  /* 0x00000030c4c47981 */ /* 0x000ea8000c1e1100 */
[----:B------:R-:W2:Y:S01]  /*5960*/  LDG.E.U8 R197, desc[UR48][R204.64] ;  /* 0x00000030ccc57981 */ /* 0x000ea2000c1e1100 */
[----:B----4-:R-:W-:-:S03]  /*5970*/  IADD3.X R209, R198, UR13, RZ, P5, !PT ;  /* 0x0000000dc6d17c10 */ /* 0x010fc6000affe4ff */
[----:B------:R0:W4:Y:S04]  /*5980*/  LDG.E.U8 R198, desc[UR48][R206.64] ;  /* 0x00000030cec67981 */ /* 0x000128000c1e1100 */
[----:B------:R1:W4:Y:S01]  /*5990*/  LDG.E.U8 R200, desc[UR48][R208.64] ;  /* 0x00000030d0c87981 */ /* 0x000322000c1e1100 */
[----:B------:R-:W-:Y:S01]  /*59a0*/  UMOV UR31, UR15 ;  /* 0x0000000f001f7c82 */ /* 0x000fe20008000000 */
[----:B------:R-:W-:Y:S01]  /*59b0*/  QGMMA.64x32x32.F32.E4M3.E4M3 R168, gdesc[UR24], R168 ;  /* 0x0060000018a879f3 */ /* 0x000fe200087008a8 */
[----:B0-----:R-:W-:Y:S02]  /*59c0*/  IADD3 R206, P5, R216, UR4, RZ ;  /* 0x00000004d8ce7c10 */ /* 0x001fe4000ffbe0ff */
[----:B------:R-:W2:Y:S01]  /*59d0*/  LDL R216, [R1+0xc4] ;  /* 0x0000c40001d87983 */ /* 0x000ea20000100800 */
[----:B------:R-:W-:Y:S01]  /*59e0*/  QGMMA.64x32x32.F32.E4M3.E4M3 R152, gdesc[UR28], RZ, !UPT ;  /* 0x006000001c9879f3 */ /* 0x000fe2000c7008ff */
[----:B-1----:R-:W-:-:S02]  /*59f0*/  IADD3 R208, P4, R218, UR4, RZ ;  /* 0x00000004dad07c10 */ /* 0x002fc4000ff9e0ff */
[----:B------:R-:W4:Y:S01]  /*5a00*/  LDL R218, [R1+0xd0] ;  /* 0x0000d00001da7983 */ /* 0x000f220000100800 */
[----:B------:R-:W-:Y:S02]  /*5a10*/  IADD3.X R207, R222, UR13, RZ, P5, !PT ;  /* 0x0000000ddecf7c10 */ /* 0x000fe4000affe4ff */
[----:B------:R-:W-:Y:S01]  /*5a20*/  IADD3 R204, P5, R220, UR4, RZ ;  /* 0x00000004dccc7c10 */ /* 0x000fe2000ffbe0ff */
[----:B------:R-:W4:Y:S04]  /*5a30*/  LDL R222, [R1+0xcc] ;  /* 0x0000cc0001de7983 */ /* 0x000f280000100800 */
[----:B------:R-:W4:Y:S01]  /*5a40*/  LDL R220, [R1+0xd4] ;  /* 0x0000d40001dc7983 */ /* 0x000f220000100800 */
[----:B------:R-:W-:Y:S02]  /*5a50*/  IADD3.X R205, R210, UR13, RZ, P5, !PT ;  /* 0x0000000dd2cd7c10 */ /* 0x000fe4000affe4ff */
[----:B---3--:R-:W-:-:S02]  /*5a60*/  IADD3.X R209, R203, UR13, RZ, P4, !PT ;  /* 0x0000000dcbd17c10 */ /* 0x008fc4000a7fe4ff */
[----:B------:R0:W3:Y:S04]  /*5a70*/  LDG.E.U8 R203, desc[UR48][R206.64] ;  /* 0x00000030cecb7981 */ /* 0x0000e8000c1e1100 */
[----:B------:R1:W3:Y:S01]  /*5a80*/  LDG.E.U8 R210, desc[UR48][R208.64] ;  /* 0x00000030d0d27981 */ /* 0x0002e2000c1e1100 */
[----:B0-----:R-:W-:-:S03]  /*5a90*/  IADD3 R206, P4, R228, UR4, RZ ;  /* 0x00000004e4ce7c10 */ /* 0x001fc6000ff9e0ff */
[----:B------:R-:W3:Y:S01]  /*5aa0*/  LDL R228, [R1+0xec] ;  /* 0x0000ec0001e47983 */ /* 0x000ee20000100800 */
[----:B-1----:R-:W-:-:S03]  /*5ab0*/  IADD3 R208, P5, R224, UR4, RZ ;  /* 0x00000004e0d07c10 */ /* 0x002fc6000ffbe0ff */
[----:B------:R-:W3:Y:S01]  /*5ac0*/  LDL R224, [R1+0xdc] ;  /* 0x0000dc0001e07983 */ /* 0x000ee20000100800 */
[----:B------:R-:W-:-:S03]  /*5ad0*/  IADD3.X R207, R212, UR13, RZ, P4, !PT ;  /* 0x0000000dd4cf7c10 */ /* 0x000fc6000a7fe4ff */
[----:B------:R5:W3:Y:S02]  /*5ae0*/  LDG.E.U8 R212, desc[UR48][R204.64] ;  /* 0x00000030ccd47981 */ /* 0x000ae4000c1e1100 */
[----:B-----5:R-:W-:Y:S02]  /*5af0*/  IADD3 R204, P4, R226, UR4, RZ ;  /* 0x00000004e2cc7c10 */ /* 0x020fe4000ff9e0ff */
[----:B------:R-:W5:Y:S01]  /*5b00*/  LDL R226, [R1+0xe4] ;  /* 0x0000e40001e27983 */ /* 0x000f620000100800 */
[----:B------:R-:W-:-:S03]  /*5b10*/  IADD3.X R209, R214, UR13, RZ, P5, !PT ;  /* 0x0000000dd6d17c10 */ /* 0x000fc6000affe4ff */
[----:B------:R4:W5:Y:S01]  /*5b20*/  LDG.E.U8 R214, desc[UR48][R206.64] ;  /* 0x00000030ced67981 */ /* 0x000962000c1e1100 */
[----:B--2---:R-:W-:-:S03]  /*5b30*/  IADD3.X R205, R216, UR13, RZ, P4, !PT ;  /* 0x0000000dd8cd7c10 */ /* 0x004fc6000a7fe4ff */
[----:B------:R-:W2:Y:S01]  /*5b40*/  LDG.E.U8 R216, desc[UR48][R208.64] ;  /* 0x00000030d0d87981 */ /* 0x000ea2000c1e1100 */
[----:B----4-:R-:W-:-:S03]  /*5b50*/  IADD3 R206, P4, R218, UR4, RZ ;  /* 0x00000004dace7c10 */ /* 0x010fc6000ff9e0ff */
[----:B------:R0:W4:Y:S01]  /*5b60*/  LDG.E.U8 R218, desc[UR48][R204.64] ;  /* 0x00000030ccda7981 */ /* 0x000122000c1e1100 */
[----:B------:R-:W-:-:S03]  /*5b70*/  IADD3.X R207, R222, UR13, RZ, P4, !PT ;  /* 0x0000000ddecf7c10 */ /* 0x000fc6000a7fe4ff */
[----:B------:R-:W2:Y:S01]  /*5b80*/  LDL R209, [R1+0x100] ;  /* 0x0001000001d17983 */ /* 0x000ea20000100800 */
[----:B0-----:R-:W-:-:S03]  /*5b90*/  IADD3 R204, P5, R230, UR4, RZ ;  /* 0x00000004e6cc7c10 */ /* 0x001fc6000ffbe0ff */
[----:B------:R-:W4:Y:S04]  /*5ba0*/  LDL R208, [R1+0x110] ;  /* 0x0001100001d07983 */ /* 0x000f280000100800 */
[----:B------:R-:W2:Y:S01]  /*5bb0*/  LDL R230, [R1+0xf4] ;  /* 0x0000f40001e67983 */ /* 0x000ea20000100800 */
[----:B------:R-:W-:-:S03]  /*5bc0*/  IADD3.X R205, R220, UR13, RZ, P5, !PT ;  /* 0x0000000ddccd7c10 */ /* 0x000fc6000affe4ff */
[----:B------:R-:W4:Y:S04]  /*5bd0*/  LDG.E.U8 R220, desc[UR48][R206.64] ;  /* 0x00000030cedc7981 */ /* 0x000f28000c1e1100 */
[----:B------:R0:W4:Y:S04]  /*5be0*/  LDG.E.U8 R222, desc[UR48][R204.64] ;  /* 0x00000030ccde7981 */ /* 0x000128000c1e1100 */
[----:B------:R-:W4:Y:S01]  /*5bf0*/  LDL R206, [R1+0x108] ;  /* 0x0001080001ce7983 */ /* 0x000f220000100800 */
[----:B0-----:R-:W-:-:S03]  /*5c00*/  IADD3 R204, P4, R232, UR4, RZ ;  /* 0x00000004e8cc7c10 */ /* 0x001fc6000ff9e0ff */
[----:B------:R-:W4:Y:S04]  /*5c10*/  LDL R207, [R1+0x11c] ;  /* 0x00011c0001cf7983 */ /* 0x000f280000100800 */
[----:B------:R-:W4:Y:S01]  /*5c20*/  LDL R232, [R1+0xfc] ;  /* 0x0000fc0001e87983 */ /* 0x000f220000100800 */
[----:B---3--:R-:W-:-:S05]  /*5c30*/  IADD3.X R205, R224, UR13, RZ, P4, !PT ;  /* 0x0000000de0cd7c10 */ /* 0x008fca000a7fe4ff */
[----:B------:R0:W3:Y:S02]  /*5c40*/  LDG.E.U8 R224, desc[UR48][R204.64] ;  /* 0x00000030cce07981 */ /* 0x0000e4000c1e1100 */
[----:B0-----:R-:W-:Y:S02]  /*5c50*/  IADD3 R204, P4, R234, UR4, RZ ;  /* 0x00000004eacc7c10 */ /* 0x001fe4000ff9e0ff */
[----:B------:R-:W3:Y:S02]  /*5c60*/  LDL R234, [R1+0x104] ;  /* 0x0001040001ea7983 */ /* 0x000ee40000100800 */
[----:B-----5:R-:W-:-:S05]  /*5c70*/  IADD3.X R205, R226, UR13, RZ, P4, !PT ;  /* 0x0000000de2cd7c10 */ /* 0x020fca000a7fe4ff */
[----:B------:R0:W5:Y:S02]  /*5c80*/  LDG.E.U8 R226, desc[UR48][R204.64] ;  /* 0x00000030cce27981 */ /* 0x000164000c1e1100 */
[----:B0-----:R-:W-:Y:S02]  /*5c90*/  IADD3 R204, P4, R236, UR4, RZ ;  /* 0x00000004eccc7c10 */ /* 0x001fe4000ff9e0ff */
[----:B------:R-:W5:Y:S02]  /*5ca0*/  LDL R236, [R1+0x10c] ;  /* 0x00010c0001ec7983 */ /* 0x000f640000100800 */
[----:B------:R-:W-:-:S05]  /*5cb0*/  IADD3.X R205, R228, UR13, RZ, P4, !PT ;  /* 0x0000000de4cd7c10 */ /* 0x000fca000a7fe4ff */
[----:B------:R0:W5:Y:S02]  /*5cc0*/  LDG.E.U8 R228, desc[UR48][R204.64] ;  /* 0x00000030cce47981 */ /* 0x000164000c1e1100 */
[----:B0-----:R-:W-:Y:S02]  /*5cd0*/  IADD3 R204, P4, R238, UR4, RZ ;  /* 0x00000004eecc7c10 */ /* 0x001fe4000ff9e0ff */
[----:B------:R-:W5:Y:S02]  /*5ce0*/  LDL R238, [R1+0x114] ;  /* 0x0001140001ee7983 */ /* 0x000f640000100800 */
[----:B--2---:R-:W-:-:S05]  /*5cf0*/  IADD3.X R205, R230, UR13, RZ, P4, !PT ;  /* 0x0000000de6cd7c10 */ /* 0x004fca000a7fe4ff */
[----:B------:R0:W2:Y:S02]  /*5d00*/  LDG.E.U8 R230, desc[UR48][R204.64] ;  /* 0x00000030cce67981 */ /* 0x0000a4000c1e1100 */
[----:B0-----:R-:W-:Y:S02]  /*5d10*/  IADD3 R204, P4, R209, UR4, RZ ;  /* 0x00000004d1cc7c10 */ /* 0x001fe4000ff9e0ff */
[----:B------:R-:W2:Y:S02]  /*5d20*/  LDL R209, [R1+0x120] ;  /* 0x0001200001d17983 */ /* 0x000ea40000100800 */
[----:B----4-:R-:W-:-:S05]  /*5d30*/  IADD3.X R205, R232, UR13, RZ, P4, !PT ;  /* 0x0000000de8cd7c10 */ /* 0x010fca000a7fe4ff */
[----:B------:R0:W4:Y:S02]  /*5d40*/  LDG.E.U8 R232, desc[UR48][R204.64] ;  /* 0x00000030cce87981 */ /* 0x000124000c1e1100 */
[----:B0-----:R-:W-:Y:S02]  /*5d50*/  IADD3 R204, P4, R206, UR4, RZ ;  /* 0x00000004cecc7c10 */ /* 0x001fe4000ff9e0ff */
[----:B------:R-:W4:Y:S02]  /*5d60*/  LDL R206, [R1+0x128] ;  /* 0x0001280001ce7983 */ /* 0x000f240000100800 */
[----:B---3--:R-:W-:-:S05]  /*5d70*/  IADD3.X R205, R234, UR13, RZ, P4, !PT ;  /* 0x0000000deacd7c10 */ /* 0x008fca000a7fe4ff */
[----:B------:R0:W3:Y:S02]  /*5d80*/  LDG.E.U8 R234, desc[UR48][R204.64] ;  /* 0x00000030ccea7981 */ /* 0x0000e4000c1e1100 */
[----:B0-----:R-:W-:Y:S02]  /*5d90*/  IADD3 R204, P4, R208, UR4, RZ ;  /* 0x00000004d0cc7c10 */ /* 0x001fe4000ff9e0ff */
[----:B------:R-:W3:Y:S02]  /*5da0*/  LDL R208, [R1+0x124] ;  /* 0x0001240001d07983 */ /* 0x000ee40000100800 */
[----:B-----5:R-:W-:-:S05]  /*5db0*/  IADD3.X R205, R236, UR13, RZ, P4, !PT ;  /* 0x0000000deccd7c10 */ /* 0x020fca000a7fe4ff */
[----:B------:R0:W5:Y:S02]  /*5dc0*/  LDG.E.U8 R236, desc[UR48][R204.64] ;  /* 0x00000030ccec7981 */ /* 0x000164000c1e1100 */
[----:B0-----:R-:W-:-:S04]  /*5dd0*/  IADD3 R204, P4, R240, UR4, RZ ;  /* 0x00000004f0cc7c10 */ /* 0x001fc8000ff9e0ff */
[----:B------:R-:W-:-:S05]  /*5de0*/  IADD3.X R205, R238, UR13, RZ, P4, !PT ;  /* 0x0000000deecd7c10 */ /* 0x000fca000a7fe4ff */
[----:B------:R2:W5:Y:S02]  /*5df0*/  LDG.E.U8 R238, desc[UR48][R204.64] ;  /* 0x00000030ccee7981 */ /* 0x000564000c1e1100 */
[----:B--2---:R-:W-:Y:S02]  /*5e00*/  IADD3 R204, P4, R209, UR4, RZ ;  /* 0x00000004d1cc7c10 */ /* 0x004fe4000ff9e0ff */
[----:B------:R-:W2:Y:S02]  /*5e10*/  LDL R209, [R1+0x134] ;  /* 0x0001340001d17983 */ /* 0x000ea40000100800 */
[----:B------:R-:W-:Y:S02]  /*5e20*/  IADD3.X R205, R207, UR13, RZ, P4, !PT ;  /* 0x0000000dcfcd7c10 */ /* 0x000fe4000a7fe4ff */
[----:B------:R-:W5:Y:S04]  /*5e30*/  LDL R207, [R1+0x140] ;  /* 0x0001400001cf7983 */ /* 0x000f680000100800 */
[----:B------:R4:W5:Y:S02]  /*5e40*/  LDG.E.U8 R240, desc[UR48][R204.64] ;  /* 0x00000030ccf07981 */ /* 0x000964000c1e1100 */
[----:B----4-:R-:W-:-:S02]  /*5e50*/  IADD3 R204, P4, R206, UR4, RZ ;  /* 0x00000004cecc7c10 */ /* 0x010fc4000ff9e0ff */
[----:B------:R-:W4:Y:S02]  /*5e60*/  LDL R206, [R1+0x13c] ;  /* 0x00013c0001ce7983 */ /* 0x000f240000100800 */
[----:B---3--:R-:W-:Y:S02]  /*5e70*/  IADD3.X R205, R208, UR13, RZ, P4, !PT ;  /* 0x0000000dd0cd7c10 */ /* 0x008fe4000a7fe4ff */
[----:B------:R-:W3:Y:S04]  /*5e80*/  LDL R208, [R1+0x148] ;  /* 0x0001480001d07983 */ /* 0x000ee80000100800 */
[----:B------:R0:W3:Y:S02]  /*5e90*/  LDG.E.U8 R241, desc[UR48][R204.64] ;  /* 0x00000030ccf17981 */ /* 0x0000e4000c1e1100 */
[----:B0-----:R-:W-:-:S04]  /*5ea0*/  IADD3 R204, P4, R244, UR4, RZ ;  /* 0x00000004f4cc7c10 */ /* 0x001fc8000ff9e0ff */
[----:B------:R-:W-:-:S05]  /*5eb0*/  IADD3.X R205, R242, UR13, RZ, P4, !PT ;  /* 0x0000000df2cd7c10 */ /* 0x000fca000a7fe4ff */
[----:B------:R0:W3:Y:S02]  /*5ec0*/  LDG.E.U8 R242, desc[UR48][R204.64] ;  /* 0x00000030ccf27981 */ /* 0x0000e4000c1e1100 */
[----:B0-----:R-:W-:-:S04]  /*5ed0*/  IADD3 R204, P4, R243, UR4, RZ ;  /* 0x00000004f3cc7c10 */ /* 0x001fc8000ff9e0ff */
[----:B--2---:R-:W-:Y:S02]  /*5ee0*/  IADD3.X R205, R209, UR13, RZ, P4, !PT ;  /* 0x0000000dd1cd7c10 */ /* 0x004fe4000a7fe4ff */
[----:B------:R-:W2:Y:S04]  /*5ef0*/  LDL R209, [R1+0x15c] ;  /* 0x00015c0001d17983 */ /* 0x000ea80000100800 */
[----:B------:R5:W2:Y:S02]  /*5f00*/  LDG.E.U8 R243, desc[UR48][R204.64] ;  /* 0x00000030ccf37981 */ /* 0x000aa4000c1e1100 */
[----:B-----5:R-:W-:Y:S02]  /*5f10*/  IADD3 R204, P4, R207, UR4, RZ ;  /* 0x00000004cfcc7c10 */ /* 0x020fe4000ff9e0ff */
[----:B------:R-:W5:Y:S02]  /*5f20*/  LDL R207, [R1+0x154] ;  /* 0x0001540001cf7983 */ /* 0x000f640000100800 */
[----:B----4-:R-:W-:-:S02]  /*5f30*/  IADD3.X R205, R206, UR13, RZ, P4, !PT ;  /* 0x0000000dcecd7c10 */ /* 0x010fc4000a7fe4ff */
[----:B------:R-:W4:Y:S04]  /*5f40*/  LDL R206, [R1+0x160] ;  /* 0x0001600001ce7983 */ /* 0x000f280000100800 */
[----:B------:R3:W2:Y:S02]  /*5f50*/  LDG.E.U8 R244, desc[UR48][R204.64] ;  /* 0x00000030ccf47981 */ /* 0x0006a4000c1e1100 */
[----:B---3--:R-:W-:Y:S02]  /*5f60*/  IADD3 R204, P4, R208, UR4, RZ ;  /* 0x00000004d0cc7c10 */ /* 0x008fe4000ff9e0ff */
[----:B------:R-:W3:Y:S02]  /*5f70*/  LDL R208, [R1+0x168] ;  /* 0x0001680001d07983 */ /* 0x000ee40000100800 */
[----:B------:R-:W-:-:S05]  /*5f80*/  IADD3.X R205, R245, UR13, RZ, P4, !PT ;  /* 0x0000000df5cd7c10 */ /* 0x000fca000a7fe4ff */
[----:B------:R0:W3:Y:S02]  /*5f90*/  LDG.E.U8 R245, desc[UR48][R204.64] ;  /* 0x00000030ccf57981 */ /* 0x0000e4000c1e1100 */
[----:B0-----:R-:W-:-:S04]  /*5fa0*/  IADD3 R204, P4, R248, UR4, RZ ;  /* 0x00000004f8cc7c10 */ /* 0x001fc8000ff9e0ff */
[----:B------:R-:W-:-:S05]  /*5fb0*/  IADD3.X R205, R246, UR13, RZ, P4, !PT ;  /* 0x0000000df6cd7c10 */ /* 0x000fca000a7fe4ff */
[----:B------:R0:W3:Y:S02]  /*5fc0*/  LDG.E.U8 R246, desc[UR48][R204.64] ;  /* 0x00000030ccf67981 */ /* 0x0000e4000c1e1100 */
[----:B0-----:R-:W-:Y:S01]  /*5fd0*/  IADD3 R204, P4, R247, UR4, RZ ;  /* 0x00000004f7cc7c10 */ /* 0x001fe2000ff9e0ff */
[----:B------:R-:W-:Y:S01]  /*5fe0*/  UMOV UR34, UR10 ;  /* 0x0000000a00227c82 */ /* 0x000fe20008000000 */
[----:B------:R-:W-:Y:S02]  /*5ff0*/  UMOV UR35, UR11 ;  /* 0x0000000b00237c82 */ /* 0x000fe40008000000 */
[----:B------:R-:W-:Y:S01]  /*6000*/  QGMMA.64x32x32.F32.E4M3.E4M3 R152, gdesc[UR32], R152 ;  /* 0x00600000209879f3 */ /* 0x000fe20008700898 */
[----:B-----5:R-:W-:Y:S01]  /*6010*/  IADD3.X R205, R207, UR13, RZ, P4, !PT ;  /* 0x0000000dcfcd7c10 */ /* 0x020fe2000a7fe4ff */
[----:B------:R-:W-:Y:S01]  /*6020*/  UMOV UR38, UR22 ;  /* 0x0000001600267c82 */ /* 0x000fe20008000000 */
[----:B------:R-:W-:Y:S02]  /*6030*/  UMOV UR39, UR23 ;  /* 0x0000001700277c82 */ /* 0x000fe40008000000 */
[----:B------:R-:W-:Y:S01]  /*6040*/  QGMMA.64x32x32.F32.E4M3.E4M3 R152, gdesc[UR36], R152 ;  /* 0x00600000249879f3 */ /* 0x000fe20008700898 */
[----:B------:R-:W-:Y:S01]  /*6050*/  UMOV UR42, UR26 ;  /* 0x0000001a002a7c82 */ /* 0x000fe20008000000 */
[----:B------:R-:W-:Y:S01]  /*6060*/  UMOV UR43, UR27 ;  /* 0x0000001b002b7c82 */ /* 0x000fe20008000000 */
[----:B----4-:R-:W-:Y:S01]  /*6070*/  IADD3 R206, P4, R206, UR4, RZ ;  /* 0x00000004cece7c10 */ /* 0x010fe2000ff9e0ff */
[----:B------:R-:W4:Y:S03]  /*6080*/  LDG.E.U8 R204, desc[UR48][R204.64] ;  /* 0x00000030cccc7981 */ /* 0x000f26000c1e1100 */
[----:B--2---:R-:W-:-:S02]  /*6090*/  IADD3.X R207, R209, UR13, RZ, P4, !PT ;  /* 0x0000000dd1cf7c10 */ /* 0x004fc4000a7fe4ff */
[----:B------:R-:W2:Y:S04]  /*60a0*/  LDL R209, [R1+0x164] ;  /* 0x0001640001d17983 */ /* 0x000ea80000100800 */
[----:B------:R0:W5:Y:S01]  /*60b0*/  LDG.E.U8 R206, desc[UR48][R206.64] ;  /* 0x00000030cece7981 */ /* 0x000162000c1e1100 */
[----:B------:R-:W-:Y:S03]  /*60c0*/  QGMMA.64x32x32.F32.E4M3.E4M3 R152, gdesc[UR40], R152, gsb0 ;  /* 0x00600000289879f3 */ /* 0x000fe60008000898 */
[----:B------:R-:W-:Y:S02]  /*60d0*/  WARPGROUP.DEPBAR.LE gsb0, 0x0 ;  /* 0x00008000000079c5 */ /* 0x000fe40000010000 */
[----:B------:R-:W-:Y:S01]  /*60e0*/  FMUL R173, R173, UR16 ;  /* 0x00000010adad7c20 */ /* 0x000fe20008400000 */
[----:B------:R-:W-:-:S04]  /*60f0*/  FMUL R175, R175, UR16 ;  /* 0x00000010afaf7c20 */ /* 0x000fc80008400000 */
[----:B------:R-:W-:Y:S02]  /*6100*/  FSEL R173, R173, -INF , !P2 ;  /* 0xff800000adad7808 */ /* 0x000fe40005000000 */
[----:B------:R-:W-:Y:S02]  /*6110*/  IADD3 R247, P2, R202, 0x10, RZ ;  /* 0x00000010caf77810 */ /* 0x000fe40007f5e0ff */
[----:B------:R-:W-:Y:S02]  /*6120*/  FSEL R175, R175, -INF , !P1 ;  /* 0xff800000afaf7808 */ /* 0x000fe40004800000 */
[----:B---3--:R-:W-:Y:S01]  /*6130*/  IADD3 R208, P1, R208, UR4, RZ ;  /* 0x00000004d0d07c10 */ /* 0x008fe2000ff3e0ff */
[----:B------:R-:W-:Y:S01]  /*6140*/  IMAD.X R248, RZ, RZ, R199, P2 ;  /* 0x000000fffff87224 */ /* 0x000fe200010e06c7 */
[----:B------:R-:W-:Y:S01]  /*6150*/  ISETP.GT.U32.AND P5, PT, R247, R184, PT ;  /* 0x000000b8f700720c */ /* 0x000fe20003fa4070 */
[----:B------:R-:W-:Y:S01]  /*6160*/  FMUL R159, R159, UR16 ;  /* 0x000000109f9f7c20 */ /* 0x000fe20008400000 */
[----:B------:R-:W-:-:S02]  /*6170*/  ISETP.GT.U32.AND P4, PT, R247, R0, PT ;  /* 0x00000000f700720c */ /* 0x000fc40003f84070 */
[----:B------:R-:W-:Y:S01]  /*6180*/  ISETP.GT.U32.AND P2, PT, R247, R251, PT ;  /* 0x000000fbf700720c */ /* 0x000fe20003f44070 */
[----:B------:R-:W-:Y:S01]  /*6190*/  FMUL R176, R176, UR16 ;  /* 0x00000010b0b07c20 */ /* 0x000fe20008400000 */
[C---:B------:R-:W-:Y:S02]  /*61a0*/  ISETP.GT.U32.AND.EX P5, PT, R248.reuse, RZ, PT, P5 ;  /* 0x000000fff800720c */ /* 0x040fe40003fa4150 */
[C---:B------:R-:W-:Y:S02]  /*61b0*/  ISETP.GT.U32.AND.EX P4, PT, R248.reuse, RZ, PT, P4 ;  /* 0x000000fff800720c */ /* 0x040fe40003f84140 */
[----:B------:R-:W-:Y:S02]  /*61c0*/  ISETP.GT.U32.AND.EX P2, PT, R248, RZ, PT, P2 ;  /* 0x000000fff800720c */ /* 0x000fe40003f44120 */
[----:B------:R-:W-:Y:S01]  /*61d0*/  FSEL R159, R159, -INF , !P0 ;  /* 0xff8000009f9f7808 */ /* 0x000fe20004000000 */
[----:B------:R-:W-:Y:S01]  /*61e0*/  FMUL R179, R179, UR16 ;  /* 0x00000010b3b37c20 */ /* 0x000fe20008400000 */
        /* <DEDUP_REMOVED lines=13> */
[----:B--2---:R-:W-:-:S02]  /*62c0*/  IADD3.X R209, R209, UR13, RZ, P1, !PT ;  /* 0x0000000dd1d17c10 */ /* 0x004fc40008ffe4ff */
[----:B------:R-:W-:Y:S01]  /*62d0*/  ISETP.GT.U32.AND P1, PT, R247, R249, PT ;  /* 0x000000f9f700720c */ /* 0x000fe20003f24070 */
[----:B------:R-:W-:Y:S01]  /*62e0*/  FMUL R249, R162, UR16 ;  /* 0x00000010a2f97c20 */ /* 0x000fe20008400000 */
[----:B------:R-:W-:Y:S01]  /*62f0*/  IADD3 R247, P0, R202, 0x11, RZ ;  /* 0x00000011caf77810 */ /* 0x000fe20007f1e0ff */
[----:B------:R1:W2:Y:S01]  /*6300*/  LDG.E.U8 R208, desc[UR48][R208.64] ;  /* 0x00000030d0d07981 */ /* 0x0002a2000c1e1100 */
[----:B------:R-:W-:Y:S01]  /*6310*/  BAR.SYNC.DEFER_BLOCKING 0x0 ;  /* 0x0000000000007b1d */ /* 0x000fe20000010000 */
[----:B------:R-:W-:Y:S01]  /*6320*/  ISETP.GT.U32.AND.EX P1, PT, R248, RZ, PT, P1 ;  /* 0x000000fff800720c */ /* 0x000fe20003f24110 */
[----:B------:R-:W-:Y:S01]  /*6330*/  FMUL R248, R178, UR16 ;  /* 0x00000010b2f87c20 */ /* 0x000fe20008400000 */
[----:B------:R-:W-:Y:S02]  /*6340*/  FSEL R178, R176, -INF , !P5 ;  /* 0xff800000b0b27808 */ /* 0x000fe40006800000 */
[----:B------:R-:W-:Y:S02]  /*6350*/  FSEL R176, R249, -INF , !P1 ;  /* 0xff800000f9b07808 */ /* 0x000fe40004800000 */
[----:B------:R-:W-:Y:S01]  /*6360*/  FSEL R162, R248, -INF , !P4 ;  /* 0xff800000f8a27808 */ /* 0x000fe20006000000 */
[----:B------:R-:W-:Y:S01]  /*6370*/  IMAD.X R248, RZ, RZ, R199, P0 ;  /* 0x000000fffff87224 */ /* 0x000fe200000e06c7 */
[----:B------:R-:W-:-:S02]  /*6380*/  LOP3.LUT R249, R184, 0x48, RZ, 0xfc, !PT ;  /* 0x00000048b8f97812 */ /* 0x000fc400078efcff */
[C---:B------:R-:W-:Y:S02]  /*6390*/  ISETP.GT.U32.AND P5, PT, R247.reuse, R184, PT ;  /* 0x000000b8f700720c */ /* 0x040fe40003fa4070 */
[C---:B------:R-:W-:Y:S02]  /*63a0*/  ISETP.GT.U32.AND P4, PT, R247.reuse, R0, PT ;  /* 0x00000000f700720c */ /* 0x040fe40003f84070 */
[C---:B------:R-:W-:Y:S02]  /*63b0*/  ISETP.GT.U32.AND P1, PT, R247.reuse, R251, PT ;  /* 0x000000fbf700720c */ /* 0x040fe40003f24070 */
[----:B------:R-:W-:Y:S01]  /*63c0*/  ISETP.GT.U32.AND P0, PT, R247, R249, PT ;  /* 0x000000f9f700720c */ /* 0x000fe20003f04070 */
[----:B------:R-:W-:Y:S01]  /*63d0*/  FMUL R247, R177, UR16 ;  /* 0x00000010b1f77c20 */ /* 0x000fe20008400000 */
[C---:B------:R-:W-:Y:S02]  /*63e0*/  ISETP.GT.U32.AND.EX P5, PT, R248.reuse, RZ, PT, P5 ;  /* 0x000000fff800720c */ /* 0x040fe40003fa4150 */
[----:B------:R-:W-:-:S02]  /*63f0*/  ISETP.GT.U32.AND.EX P4, PT, R248, RZ, PT, P4 ;  /* 0x000000fff800720c */ /* 0x000fc40003f84140 */
[C---:B------:R-:W-:Y:S02]  /*6400*/  ISETP.GT.U32.AND.EX P1, PT, R248.reuse, RZ, PT, P1 ;  /* 0x000000fff800720c */ /* 0x040fe40003f24110 */
[----:B------:R-:W-:Y:S02]  /*6410*/  ISETP.GT.U32.AND.EX P0, PT, R248, RZ, PT, P0 ;  /* 0x000000fff800720c */ /* 0x000fe40003f04100 */
[----:B------:R-:W-:Y:S02]  /*6420*/  FSEL R247, R247, -INF , !P5 ;  /* 0xff800000f7f77808 */ /* 0x000fe40006800000 */
[----:B------:R-:W-:Y:S01]  /*6430*/  IADD3 R248, P5, R202, 0x18, RZ ;  /* 0x00000018caf87810 */ /* 0x000fe20007fbe0ff */
[----:B------:R-:W-:-:S04]  /*6440*/  FMUL R249, R180, UR16 ;  /* 0x00000010b4f97c20 */ /* 0x000fc80008400000 */
[----:B------:R-:W-:Y:S01]  /*6450*/  IMAD.X R177, RZ, RZ, R199, P5 ;  /* 0x000000ffffb17224 */ /* 0x000fe200028e06c7 */
[C---:B------:R-:W-:Y:S02]  /*6460*/  ISETP.GT.U32.AND P5, PT, R248.reuse, R184, PT ;  /* 0x000000b8f800720c */ /* 0x040fe40003fa4070 */
[----:B------:R-:W-:Y:S02]  /*6470*/  FSEL R180, R179, -INF , !P4 ;  /* 0xff800000b3b47808 */ /* 0x000fe40006000000 */
[----:B------:R-:W-:Y:S02]  /*6480*/  ISETP.GT.U32.AND.EX P5, PT, R177, RZ, PT, P5 ;  /* 0x000000ffb100720c */ /* 0x000fe40003fa4150 */
[----:B------:R-:W-:Y:S02]  /*6490*/  ISETP.GT.U32.AND P4, PT, R248, R0, PT ;  /* 0x00000000f800720c */ /* 0x000fe40003f84070 */
[----:B------:R-:W-:Y:S02]  /*64a0*/  FSEL R179, R163, -INF , !P0 ;  /* 0xff800000a3b37808 */ /* 0x000fe40004000000 */
[----:B------:R-:W-:-:S02]  /*64b0*/  FSEL R163, R249, -INF , !P5 ;  /* 0xff800000f9a37808 */ /* 0x000fc40006800000 */
[----:B------:R-:W-:Y:S02]  /*64c0*/  LOP3.LUT R249, R184, 0x48, RZ, 0xfc, !PT ;  /* 0x00000048b8f97812 */ /* 0x000fe400078efcff */
[C---:B------:R-:W-:Y:S02]  /*64d0*/  ISETP.GT.U32.AND.EX P4, PT, R177.reuse, RZ, PT, P4 ;  /* 0x000000ffb100720c */ /* 0x040fe40003f84140 */
[----:B------:R-:W-:Y:S02]  /*64e0*/  ISETP.GT.U32.AND P5, PT, R248, R249, PT ;  /* 0x000000f9f800720c */ /* 0x000fe40003fa4070 */
[----:B------:R-:W-:Y:S02]  /*64f0*/  FSEL R182, R182, -INF , !P4 ;  /* 0xff800000b6b67808 */ /* 0x000fe40006000000 */
[----:B0-----:R-:W-:Y:S02]  /*6500*/  IADD3 R207, P4, R202, 0x8, RZ ;  /* 0x00000008cacf7810 */ /* 0x001fe40007f9e0ff */
[----:B------:R-:W-:-:S02]  /*6510*/  ISETP.GT.U32.AND.EX P5, PT, R177, RZ, PT, P5 ;  /* 0x000000ffb100720c */ /* 0x000fc40003fa4150 */
[-C--:B------:R-:W-:Y:S01]  /*6520*/  ISETP.GT.U32.AND P0, PT, R248, R251.reuse, PT ;  /* 0x000000fbf800720c */ /* 0x080fe20003f04070 */
[----:B------:R-:W-:Y:S01]  /*6530*/  IMAD.X R248, RZ, RZ, R199, P4 ;  /* 0x000000fffff87224 */ /* 0x000fe200020e06c7 */
[C---:B------:R-:W-:Y:S02]  /*6540*/  ISETP.GT.U32.AND P4, PT, R207.reuse, R184, PT ;  /* 0x000000b8cf00720c */ /* 0x040fe40003f84070 */
[----:B------:R-:W-:Y:S02]  /*6550*/  FSEL R166, R166, -INF , !P5 ;  /* 0xff800000a6a67808 */ /* 0x000fe40006800000 */
[----:B------:R-:W-:Y:S02]  /*6560*/  ISETP.GT.U32.AND P5, PT, R207, R251, PT ;  /* 0x000000fbcf00720c */ /* 0x000fe40003fa4070 */
[C---:B------:R-:W-:Y:S02]  /*6570*/  ISETP.GT.U32.AND.EX P4, PT, R248.reuse, RZ, PT, P4 ;  /* 0x000000fff800720c */ /* 0x040fe40003f84140 */
[----:B------:R-:W-:-:S02]  /*6580*/  ISETP.GT.U32.AND.EX P5, PT, R248, RZ, PT, P5 ;  /* 0x000000fff800720c */ /* 0x000fc40003fa4150 */
[----:B------:R-:W-:Y:S02]  /*6590*/  FSEL R172, R172, -INF , !P4 ;  /* 0xff800000acac7808 */ /* 0x000fe40006000000 */
[----:B------:R-:W-:Y:S02]  /*65a0*/  ISETP.GT.U32.AND P4, PT, R207, R249, PT ;  /* 0x000000f9cf00720c */ /* 0x000fe40003f84070 */
[----:B------:R-:W-:Y:S02]  /*65b0*/  FSEL R156, R156, -INF , !P5 ;  /* 0xff8000009c9c7808 */ /* 0x000fe40006800000 */
[----:B------:R-:W-:Y:S02]  /*65c0*/  ISETP.GT.U32.AND P5, PT, R202, R184, PT ;  /* 0x000000b8ca00720c */ /* 0x000fe40003fa4070 */
[----:B------:R-:W-:Y:S01]  /*65d0*/  ISETP.GT.U32.AND.EX P4, PT, R248, RZ, PT, P4 ;  /* 0x000000fff800720c */ /* 0x000fe20003f84140 */
[----:B------:R-:W-:Y:S01]  /*65e0*/  FMUL R207, R174, UR16 ;  /* 0x00000010aecf7c20 */ /* 0x000fe20008400000 */
[----:B------:R-:W-:-:S02]  /*65f0*/  ISETP.GT.U32.AND.EX P5, PT, R199, RZ, PT, P5 ;  /* 0x000000ffc700720c */ /* 0x000fc40003fa4150 */
[----:B------:R-:W-:Y:S02]  /*6600*/  FSEL R158, R158, -INF , !P4 ;  /* 0xff8000009e9e7808 */ /* 0x000fe40006000000 */
[----:B------:R-:W-:Y:S02]  /*6610*/  ISETP.GE.U32.AND P4, PT, R202, R184, PT ;  /* 0x000000b8ca00720c */ /* 0x000fe40003f86070 */
[----:B------:R-:W-:Y:S02]  /*6620*/  FSEL R174, R168, -INF , !P5 ;  /* 0xff800000a8ae7808 */ /* 0x000fe40006800000 */
[----:B------:R-:W-:Y:S02]  /*6630*/  FSEL R168, R207, -INF , !P5 ;  /* 0xff800000cfa87808 */ /* 0x000fe40006800000 */
[----:B------:R-:W-:Y:S02]  /*6640*/  ISETP.GT.U32.AND P5, PT, R202, R0, PT ;  /* 0x00000000ca00720c */ /* 0x000fe40003fa4070 */
[C---:B------:R-:W-:Y:S01]  /*6650*/  ISETP.GE.U32.AND.EX P4, PT, R199.reuse, RZ, PT, P4 ;  /* 0x000000ffc700720c */ /* 0x040fe20003f86140 */
[----:B------:R-:W-:Y:S01]  /*6660*/  FMUL R207, R170, UR16 ;  /* 0x00000010aacf7c20 */ /* 0x000fe20008400000 */
[----:B------:R-:W-:-:S02]  /*6670*/  ISETP.GT.U32.AND.EX P5, PT, R199, RZ, PT, P5 ;  /* 0x000000ffc700720c */ /* 0x000fc40003fa4150 */
[----:B------:R-:W-:Y:S02]  /*6680*/  FSEL R170, R169, -INF , !P4 ;  /* 0xff800000a9aa7808 */ /* 0x000fe40006000000 */
[C---:B------:R-:W-:Y:S02]  /*6690*/  ISETP.GE.U32.AND P4, PT, R202.reuse, R0, PT ;  /* 0x00000000ca00720c */ /* 0x040fe40003f86070 */
[----:B------:R-:W-:Y:S01]  /*66a0*/  FSEL R169, R207, -INF , !P5 ;  /* 0xff800000cfa97808 */ /* 0x000fe20006800000 */
[----:B------:R-:W-:Y:S01]  /*66b0*/  FMUL R207, R171, UR16 ;  /* 0x00000010abcf7c20 */ /* 0x000fe20008400000 */
[----:B------:R-:W-:Y:S02]  /*66c0*/  ISETP.GE.U32.AND.EX P4, PT, R199, RZ, PT, P4 ;  /* 0x000000ffc700720c */ /* 0x000fe40003f86140 */
[----:B------:R-:W-:Y:S02]  /*66d0*/  ISETP.GT.U32.AND P5, PT, R202, R251, PT ;  /* 0x000000fbca00720c */ /* 0x000fe40003fa4070 */
[----:B------:R-:W-:-:S02]  /*66e0*/  FSEL R207, R207, -INF , !P4 ;  /* 0xff800000cfcf7808 */ /* 0x000fc40006000000 */
[----:B------:R-:W-:Y:S02]  /*66f0*/  IADD3 R248, P4, R202, 0x19, RZ ;  /* 0x00000019caf87810 */ /* 0x000fe40007f9e0ff */
[----:B------:R-:W-:-:S03]  /*6700*/  ISETP.GT.U32.AND.EX P5, PT, R199, RZ, PT, P5 ;  /* 0x000000ffc700720c */ /* 0x000fc60003fa4150 */
[----:B------:R-:W-:Y:S01]  /*6710*/  IMAD.X R171, RZ, RZ, R199, P4 ;  /* 0x000000ffffab7224 */ /* 0x000fe200020e06c7 */
[----:B------:R-:W-:Y:S02]  /*6720*/  FSEL R152, R152, -INF , !P5 ;  /* 0xff80000098987808 */ /* 0x000fe40006800000 */
[----:B------:R-:W-:Y:S02]  /*6730*/  ISETP.GT.U32.AND P5, PT, R202, R249, PT ;  /* 0x000000f9ca00720c */ /* 0x000fe40003fa4070 */
[----:B------:R-:W-:Y:S02]  /*6740*/  ISETP.GT.U32.AND P4, PT, R248, R0, PT ;  /* 0x00000000f800720c */ /* 0x000fe40003f84070 */
[----:B------:R-:W-:Y:S02]  /*6750*/  ISETP.GT.U32.AND.EX P5, PT, R199, RZ, PT, P5 ;  /* 0x000000ffc700720c */ /* 0x000fe40003fa4150 */
[----:B------:R-:W-:Y:S02]  /*6760*/  ISETP.GT.U32.AND.EX P4, PT, R171, RZ, PT, P4 ;  /* 0x000000ffab00720c */ /* 0x000fe40003f84140 */
[----:B------:R-:W-:-:S02]  /*6770*/  FSEL R154, R154, -INF , !P5 ;  /* 0xff8000009a9a7808 */ /* 0x000fc40006800000 */
[----:B------:R-:W-:Y:S02]  /*6780*/  FSEL R183, R183, -INF , !P4 ;  /* 0xff800000b7b77808 */ /* 0x000fe40006000000 */
[C---:B------:R-:W-:Y:S02]  /*6790*/  ISETP.GE.U32.AND P5, PT, R202.reuse, R251, PT ;  /* 0x000000fbca00720c */ /* 0x040fe40003fa6070 */
[----:B------:R-:W-:Y:S02]  /*67a0*/  ISETP.GE.U32.AND P4, PT, R202, R249, PT ;  /* 0x000000f9ca00720c */ /* 0x000fe40003f86070 */
[----:B------:R-:W-:-:S04]  /*67b0*/  FMNMX R202, R169, R207, !PT ;  /* 0x000000cfa9ca7209 */ /* 0x000fc80007800000 */
[----:B------:R-:W-:-:S04]  /*67c0*/  FMNMX R202, R168, R202, !PT ;  /* 0x000000caa8ca7209 */ /* 0x000fc80007800000 */
[----:B------:R-:W-:-:S04]  /*67d0*/  FMNMX R202, R175, R202, !PT ;  /* 0x000000caafca7209 */ /* 0x000fc80007800000 */
[----:B------:R-:W-:-:S04]  /*67e0*/  FMNMX R202, R162, R202, !PT ;  /* 0x000000caa2ca7209 */ /* 0x000fc80007800000 */
[----:B------:R-:W-:-:S04]  /*67f0*/  FMNMX R202, R180, R202, !PT ;  /* 0x000000cab4ca7209 */ /* 0x000fc80007800000 */
[----:B------:R-:W-:-:S04]  /*6800*/  FMNMX R202, R182, R202, !PT ;  /* 0x000000cab6ca7209 */ /* 0x000fc80007800000 */
[----:B------:R-:W-:Y:S02]  /*6810*/  FMNMX R202, R183, R202, !PT ;  /* 0x000000cab7ca7209 */ /* 0x000fe40007800000 */
[C---:B------:R-:W-:Y:S02]  /*6820*/  ISETP.GE.U32.AND.EX P5, PT, R199.reuse, RZ, PT, P5 ;  /* 0x000000ffc700720c */ /* 0x040fe40003fa6150 */
[----:B------:R-:W-:Y:S02]  /*6830*/  ISETP.GE.U32.AND.EX P4, PT, R199, RZ, PT, P4 ;  /* 0x000000ffc700720c */ /* 0x000fe40003f86140 */
[----:B------:R-:W0:Y:S02]  /*6840*/  SHFL.BFLY PT, R199, R202, 0x2, 0x1f ;  /* 0x0c401f00cac77f89 */ /* 0x000e2400000e0000 */
[----:B------:R-:W-:Y:S02]  /*6850*/  FSEL R155, R155, -INF , !P4 ;  /* 0xff8000009b9b7808 */ /* 0x000fe40006000000 */
[----:B------:R-:W-:-:S04]  /*6860*/  ISETP.GT.U32.AND P4, PT, R248, R184, PT ;  /* 0x000000b8f800720c */ /* 0x000fc80003f84070 */
[----:B------:R-:W-:-:S04]  /*6870*/  ISETP.GT.U32.AND.EX P4, PT, R171, RZ, PT, P4 ;  /* 0x000000ffab00720c */ /* 0x000fc80003f84140 */
[----:B------:R-:W-:Y:S02]  /*6880*/  FSEL R181, R181, -INF , !P4 ;  /* 0xff800000b5b57808 */ /* 0x000fe40006000000 */
[----:B------:R-:W-:-:S04]  /*6890*/  ISETP.GT.U32.AND P4, PT, R248, R249, PT ;  /* 0x000000f9f800720c */ /* 0x000fc80003f84070 */
[----:B------:R-:W-:Y:S02]  /*68a0*/  ISETP.GT.U32.AND.EX P4, PT, R171, RZ, PT, P4 ;  /* 0x000000ffab00720c */ /* 0x000fe40003f84140 */
[----:B0-----:R-:W-:Y:S01]  /*68b0*/  FMNMX R202, R202, R199, !PT ;  /* 0x000000c7caca7209 */ /* 0x001fe20007800000 */
[----:B------:R-:W-:Y:S01]  /*68c0*/  FMUL R199, R167, UR16 ;  /* 0x00000010a7c77c20 */ /* 0x000fe20008400000 */
[----:B------:R-:W-:-:S04]  /*68d0*/  FMNMX R167, R154, R155, !PT ;  /* 0x0000009b9aa77209 */ /* 0x000fc80007800000 */
[----:B------:R-:W-:Y:S02]  /*68e0*/  FMNMX R167, R158, R167, !PT ;  /* 0x000000a79ea77209 */ /* 0x000fe40007800000 */
[----:B------:R-:W-:Y:S02]  /*68f0*/  FSEL R199, R199, -INF , !P4 ;  /* 0xff800000c7c77808 */ /* 0x000fe40006000000 */
[----:B------:R-:W-:Y:S02]  /*6900*/  ISETP.GT.U32.AND P4, PT, R248, R251, PT ;  /* 0x000000fbf800720c */ /* 0x000fe40003f84070 */
[----:B------:R-:W-:-:S04]  /*6910*/  FMNMX R248, R159, R167, !PT ;  /* 0x000000a79ff87209 */ /* 0x000fc80007800000 */
[----:B------:R-:W-:Y:S01]  /*6920*/  FMNMX R248, R176, R248, !PT ;  /* 0x000000f8b0f87209 */ /* 0x000fe20007800000 */
[----:B------:R-:W0:Y:S03]  /*6930*/  SHFL.BFLY PT, R167, R202, 0x1, 0x1f ;  /* 0x0c201f00caa77f89 */ /* 0x000e2600000e0000 */
[----:B------:R-:W-:-:S04]  /*6940*/  FMNMX R248, R179, R248, !PT ;  /* 0x000000f8b3f87209 */ /* 0x000fc80007800000 */
[----:B------:R-:W-:-:S04]  /*6950*/  FMNMX R248, R166, R248, !PT ;  /* 0x000000f8a6f87209 */ /* 0x000fc80007800000 */
[----:B------:R-:W-:-:S05]  /*6960*/  FMNMX R248, R199, R248, !PT ;  /* 0x000000f8c7f87209 */ /* 0x000fca0007800000 */
[----:B------:R-:W3:Y:S01]  /*6970*/  SHFL.BFLY PT, R205, R248, 0x2, 0x1f ;  /* 0x0c401f00f8cd7f89 */ /* 0x000ee200000e0000 */
[----:B------:R-:W-:Y:S02]  /*6980*/  ISETP.GT.U32.AND.EX P0, PT, R177, RZ, PT, P0 ;  /* 0x000000ffb100720c */ /* 0x000fe40003f04100 */
[----:B------:R-:W-:Y:S02]  /*6990*/  FMNMX R177, R174, R170, !PT ;  /* 0x000000aaaeb17209 */ /* 0x000fe40007800000 */
[----:B0-----:R-:W-:Y:S02]  /*69a0*/  FMNMX R167, R202, R167, !PT ;  /* 0x000000a7caa77209 */ /* 0x001fe40007800000 */
[----:B------:R-:W-:Y:S02]  /*69b0*/  FMNMX R177, R172, R177, !PT ;  /* 0x000000b1acb17209 */ /* 0x000fe40007800000 */
[----:B------:R-:W-:Y:S02]  /*69c0*/  FMNMX R167, R167, R194, !PT ;  /* 0x000000c2a7a77209 */ /* 0x000fe40007800000 */
[----:B------:R-:W-:-:S03]  /*69d0*/  FMNMX R177, R173, R177, !PT ;  /* 0x000000b1adb17209 */ /* 0x000fc60007800000 */
[----:B------:R-:W-:Y:S01]  /*69e0*/  FADD R207, R207, -R167 ;  /* 0x800000a7cfcf7221 */ /* 0x000fe20000000000 */
[----:B------:R-:W-:-:S03]  /*69f0*/  FMNMX R177, R178, R177, !PT ;  /* 0x000000b1b2b17209 */ /* 0x000fc60007800000 */
[----:B------:R-:W-:Y:S01]  /*6a00*/  FMUL R207, R207, 1.4426950216293334961 ;  /* 0x3fb8aa3bcfcf7820 */ /* 0x000fe20000400000 */
[----:B---3--:R-:W-:Y:S01]  /*6a10*/  FMNMX R202, R248, R205, !PT ;  /* 0x000000cdf8ca7209 */ /* 0x008fe20007800000 */
[--C-:B------:R-:W-:Y:S01]  /*6a20*/  FADD R248, R168, -R167.reuse ;  /* 0x800000a7a8f87221 */ /* 0x100fe20000000000 */
[----:B------:R-:W-:Y:S01]  /*6a30*/  FMNMX R177, R247, R177, !PT ;  /* 0x000000b1f7b17209 */ /* 0x000fe20007800000 */
[----:B------:R0:W-:Y:S03]  /*6a40*/  MUFU.EX2 R168, R207 ;  /* 0x000000cf00a87308 */ /* 0x0001e60000000800 */
[----:B------:R-:W-:Y:S01]  /*6a50*/  FMNMX R177, R163, R177, !PT ;  /* 0x000000b1a3b17209 */ /* 0x000fe20007800000 */
[----:B0-----:R-:W0:Y:S01]  /*6a60*/  SHFL.BFLY PT, R207, R202, 0x1, 0x1f ;  /* 0x0c201f00cacf7f89 */ /* 0x001e2200000e0000 */
[----:B------:R-:W-:Y:S02]  /*6a70*/  FMUL R248, R248, 1.4426950216293334961 ;  /* 0x3fb8aa3bf8f87820 */ /* 0x000fe40000400000 */
[----:B------:R-:W-:Y:S01]  /*6a80*/  FMNMX R205, R181, R177, !PT ;  /* 0x000000b1b5cd7209 */ /* 0x000fe20007800000 */
[----:B------:R-:W-:-:S02]  /*6a90*/  FADD R177, R175, -R167 ;  /* 0x800000a7afb17221 */ /* 0x000fc40000000000 */
[----:B------:R3:W-:Y:S02]  /*6aa0*/  MUFU.EX2 R175, R248 ;  /* 0x000000f800af7308 */ /* 0x0007e40000000800 */
[----:B---3--:R-:W3:Y:S01]  /*6ab0*/  SHFL.BFLY PT, R248, R205, 0x2, 0x1f ;  /* 0x0c401f00cdf87f89 */ /* 0x008ee200000e0000 */
[----:B------:R-:W-:Y:S01]  /*6ac0*/  FMUL R177, R177, 1.4426950216293334961 ;  /* 0x3fb8aa3bb1b17820 */ /* 0x000fe20000400000 */
[--C-:B------:R-:W-:Y:S01]  /*6ad0*/  FADD R180, R180, -R167.reuse ;  /* 0x800000a7b4b47221 */ /* 0x100fe20000000000 */
[--C-:B------:R-:W-:Y:S01]  /*6ae0*/  FADD R182, R182, -R167.reuse ;  /* 0x800000a7b6b67221 */ /* 0x100fe20000000000 */
[----:B------:R-:W-:Y:S02]  /*6af0*/  FADD R249, R162, -R167 ;  /* 0x800000a7a2f97221 */ /* 0x000fe40000000000 */
[----:B------:R4:W5:Y:S01]  /*6b00*/  MUFU.EX2 R162, R177 ;  /* 0x000000b100a27308 */ /* 0x0009620000000800 */
[----:B0-----:R-:W-:Y:S01]  /*6b10*/  FMNMX R207, R202, R207, !PT ;  /* 0x000000cfcacf7209 */ /* 0x001fe20007800000 */
[----:B------:R-:W-:Y:S01]  /*6b20*/  FMUL R153, R153, UR16 ;  /* 0x0000001099997c20 */ /* 0x000fe20008400000 */
[----:B----4-:R-:W-:Y:S01]  /*6b30*/  FMUL R177, R180, 1.4426950216293334961 ;  /* 0x3fb8aa3bb4b17820 */ /* 0x010fe20000400000 */
[----:B------:R-:W-:Y:S01]  /*6b40*/  FMUL R180, R182, 1.4426950216293334961 ;  /* 0x3fb8aa3bb6b47820 */ /* 0x000fe20000400000 */
[----:B------:R-:W-:-:S02]  /*6b50*/  FMNMX R182, R207, R2, !PT ;  /* 0x00000002cfb67209 */ /* 0x000fc40007800000 */
[----:B------:R-:W-:-:S03]  /*6b60*/  FSEL R153, R153, -INF , !P5 ;  /* 0xff80000099997808 */ /* 0x000fc60006800000 */
[--C-:B------:R-:W-:Y:S01]  /*6b70*/  FADD R154, R154, -R182.reuse ;  /* 0x800000b69a9a7221 */ /* 0x100fe20000000000 */
[----:B---3--:R-:W-:Y:S01]  /*6b80*/  FMNMX R202, R205, R248, !PT ;  /* 0x000000f8cdca7209 */ /* 0x008fe20007800000 */
[----:B------:R-:W-:Y:S02]  /*6b90*/  FMUL R205, R157, UR16 ;  /* 0x000000109dcd7c20 */ /* 0x000fe40008400000 */
[----:B------:R-:W-:Y:S01]  /*6ba0*/  FMUL R154, R154, 1.4426950216293334961 ;  /* 0x3fb8aa3b9a9a7820 */ /* 0x000fe20000400000 */
[----:B-1----:R-:W-:Y:S01]  /*6bb0*/  FMNMX R209, R152, R153, !PT ;  /* 0x0000009998d17209 */ /* 0x002fe20007800000 */
[----:B------:R-:W-:Y:S02]  /*6bc0*/  FMUL R207, R160, UR16 ;  /* 0x00000010a0cf7c20 */ /* 0x000fe40008400000 */
[----:B------:R0:W-:Y:S01]  /*6bd0*/  MUFU.EX2 R160, R154 ;  /* 0x0000009a00a07308 */ /* 0x0001e20000000800 */
[----:B------:R-:W-:Y:S01]  /*6be0*/  FMNMX R209, R156, R209, !PT ;  /* 0x000000d19cd17209 */ /* 0x000fe20007800000 */
[----:B------:R-:W-:Y:S01]  /*6bf0*/  FMUL R157, R161, UR16 ;  /* 0x00000010a19d7c20 */ /* 0x000fe20008400000 */
[----:B------:R-:W-:Y:S01]  /*6c00*/  FADD R161, R155, -R182 ;  /* 0x800000b69ba17221 */ /* 0x000fe20000000000 */
[----:B------:R-:W-:-:S02]  /*6c10*/  FSEL R155, R207, -INF , !P2 ;  /* 0xff800000cf9b7808 */ /* 0x000fc40005000000 */
[----:B0-----:R-:W-:Y:S01]  /*6c20*/  FSEL R154, R205, -INF , !P3 ;  /* 0xff800000cd9a7808 */ /* 0x001fe20005800000 */
[----:B------:R-:W-:-:S03]  /*6c30*/  FMUL R205, R164, UR16 ;  /* 0x00000010a4cd7c20 */ /* 0x000fc60008400000 */
[----:B------:R-:W-:Y:S02]  /*6c40*/  FMNMX R207, R154, R209, !PT ;  /* 0x000000d19acf7209 */ /* 0x000fe40007800000 */
[----:B------:R-:W-:Y:S02]  /*6c50*/  FSEL R157, R157, -INF , !P1 ;  /* 0xff8000009d9d7808 */ /* 0x000fe40004800000 */
[----:B------:R-:W-:Y:S01]  /*6c60*/  FMNMX R207, R155, R207, !PT ;  /* 0x000000cf9bcf7209 */ /* 0x000fe20007800000 */
[--C-:B------:R-:W-:Y:S01]  /*6c70*/  FADD R164, R158, -R182.reuse ;  /* 0x800000b69ea47221 */ /* 0x100fe20000000000 */
[----:B------:R-:W-:Y:S01]  /*6c80*/  FMUL R165, R165, UR16 ;  /* 0x00000010a5a57c20 */ /* 0x000fe20008400000 */
[----:B------:R-:W-:Y:S01]  /*6c90*/  FSEL R158, R205, -INF , !P0 ;  /* 0xff800000cd9e7808 */ /* 0x000fe20004000000 */
[----:B------:R-:W0:Y:S01]  /*6ca0*/  SHFL.BFLY PT, R209, R202, 0x1, 0x1f ;  /* 0x0c201f00cad17f89 */ /* 0x000e2200000e0000 */
[----:B------:R-:W-:Y:S02]  /*6cb0*/  ISETP.GT.U32.AND.EX P4, PT, R171, RZ, PT, P4 ;  /* 0x000000ffab00720c */ /* 0x000fe40003f84140 */
[----:B------:R-:W-:Y:S01]  /*6cc0*/  FMNMX R205, R157, R207, !PT ;  /* 0x000000cf9dcd7209 */ /* 0x000fe20007800000 */
[----:B------:R-:W-:Y:S01]  /*6cd0*/  FADD R207, R159, -R182 ;  /* 0x800000b69fcf7221 */ /* 0x000fe20000000000 */
[----:B------:R-:W-:-:S02]  /*6ce0*/  FSEL R159, R165, -INF , !P4 ;  /* 0xff800000a59f7808 */ /* 0x000fc40006000000 */
[----:B------:R-:W-:-:S04]  /*6cf0*/  FMNMX R205, R158, R205, !PT ;  /* 0x000000cd9ecd7209 */ /* 0x000fc80007800000 */
[----:B------:R-:W-:Y:S01]  /*6d00*/  FMNMX R205, R159, R205, !PT ;  /* 0x000000cd9fcd7209 */ /* 0x000fe20007800000 */
[----:B------:R-:W-:-:S04]  /*6d10*/  FMUL R165, R207, 1.4426950216293334961 ;  /* 0x3fb8aa3bcfa57820 */ /* 0x000fc80000400000 */
[----:B------:R-:W1:Y:S01]  /*6d20*/  SHFL.BFLY PT, R207, R205, 0x2, 0x1f ;  /* 0x0c401f00cdcf7f89 */ /* 0x000e6200000e0000 */
[----:B0-----:R-:W-:Y:S01]  /*6d30*/  FMNMX R209, R202, R209, !PT ;  /* 0x000000d1cad17209 */ /* 0x001fe20007800000 */
[----:B------:R-:W-:-:S03]  /*6d40*/  FADD R202, R199, -R182 ;  /* 0x800000b6c7ca7221 */ /* 0x000fc60000000000 */
[----:B------:R-:W-:Y:S01]  /*6d50*/  FMNMX R199, R209, R188, !PT ;  /* 0x000000bcd1c77209 */ /* 0x000fe20007800000 */
[----:B------:R-:W-:-:S04]  /*6d60*/  FMUL R209, R202, 1.4426950216293334961 ;  /* 0x3fb8aa3bcad17820 */ /* 0x000fc80000400000 */
[----:B------:R-:W-:Y:S01]  /*6d70*/  FADD R202, R174, -R199 ;  /* 0x800000c7aeca7221 */ /* 0x000fe20000000000 */
[----:B-1----:R-:W-:-:S03]  /*6d80*/  FMNMX R207, R205, R207, !PT ;  /* 0x000000cfcdcf7209 */ /* 0x002fc60007800000 */
[----:B------:R-:W-:Y:S01]  /*6d90*/  FMUL R205, R202, 1.4426950216293334961 ;  /* 0x3fb8aa3bcacd7820 */ /* 0x000fe20000400000 */
[----:B------:R-:W-:-:S03]  /*6da0*/  FADD R202, R170, -R199 ;  /* 0x800000c7aaca7221 */ /* 0x000fc60000000000 */
[----:B------:R0:W-:Y:S02]  /*6db0*/  MUFU.EX2 R170, R205 ;  /* 0x000000cd00aa7308 */ /* 0x0001e40000000800 */
[----:B0-----:R-:W0:Y:S06]  /*6dc0*/  SHFL.BFLY PT, R205, R207, 0x1, 0x1f ;  /* 0x0c201f00cfcd7f89 */ /* 0x001e2c00000e0000 */
[----:B------:R1:W-:Y:S01]  /*6dd0*/  MUFU.EX2 R174, R209 ;  /* 0x000000d100ae7308 */ /* 0x0003e20000000800 */
[----:B------:R-:W-:Y:S01]  /*6de0*/  FMUL R202, R202, 1.4426950216293334961 ;  /* 0x3fb8aa3bcaca7820 */ /* 0x000fe20000400000 */
[----:B------:R-:W3:Y:S01]  /*6df0*/  S2R R0, SR_TID.X ;  /* 0x0000000000007919 */ /* 0x000ee20000002100 */
[----:B-1----:R-:W-:-:S05]  /*6e00*/  FADD R209, R172, -R199 ;  /* 0x800000c7acd17221 */ /* 0x002fca0000000000 */
[----:B------:R1:W-:Y:S01]  /*6e10*/  MUFU.EX2 R172, R202 ;  /* 0x000000ca00ac7308 */ /* 0x0003e20000000800 */
[----:B------:R-:W-:Y:S01]  /*6e20*/  FMUL R209, R209, 1.4426950216293334961 ;  /* 0x3fb8aa3bd1d17820 */ /* 0x000fe20000400000 */
[----:B------:R-:W-:Y:S01]  /*6e30*/  FADD R169, R169, -R167 ;  /* 0x800000a7a9a97221 */ /* 0x000fe20000000000 */
[----:B-1----:R-:W-:-:S05]  /*6e40*/  FADD R202, R173, -R199 ;  /* 0x800000c7adca7221 */ /* 0x002fca0000000000 */
[----:B------:R1:W-:Y:S01]  /*6e50*/  MUFU.EX2 R173, R209 ;  /* 0x000000d100ad7308 */ /* 0x0003e20000000800 */
[----:B------:R-:W-:Y:S01]  /*6e60*/  FMUL R202, R202, 1.4426950216293334961 ;  /* 0x3fb8aa3bcaca7820 */ /* 0x000fe20000400000 */
[----:B0-----:R-:W-:Y:S01]  /*6e70*/  FMNMX R207, R207, R205, !PT ;  /* 0x000000cdcfcf7209 */ /* 0x001fe20007800000 */
[----:B------:R-:W-:Y:S01]  /*6e80*/  FADD R183, R183, -R167 ;  /* 0x800000a7b7b77221 */ /* 0x000fe20000000000 */
[----:B-1----:R-:W-:-:S04]  /*6e90*/  FADD R209, R178, -R199 ;  /* 0x800000c7b2d17221 */ /* 0x002fc80000000000 */
[----:B------:R0:W1:Y:S01]  /*6ea0*/  MUFU.EX2 R178, R202 ;  /* 0x000000ca00b27308 */ /* 0x0000620000000800 */
[----:B------:R-:W-:Y:S01]  /*6eb0*/  FMUL R169, R169, 1.4426950216293334961 ;  /* 0x3fb8aa3ba9a97820 */ /* 0x000fe20000400000 */
[--C-:B------:R-:W-:Y:S01]  /*6ec0*/  FADD R179, R179, -R182.reuse ;  /* 0x800000b6b3b37221 */ /* 0x100fe20000000000 */
[----:B------:R-:W-:Y:S01]  /*6ed0*/  FMUL R171, R249, 1.4426950216293334961 ;  /* 0x3fb8aa3bf9ab7820 */ /* 0x000fe20000400000 */
[----:B------:R-:W-:Y:S01]  /*6ee0*/  FMUL R183, R183, 1.4426950216293334961 ;  /* 0x3fb8aa3bb7b77820 */ /* 0x000fe20000400000 */
[--C-:B------:R-:W-:Y:S01]  /*6ef0*/  FADD R247, R247, -R199.reuse ;  /* 0x800000c7f7f77221 */ /* 0x100fe20000000000 */
[----:B0-----:R-:W-:Y:S01]  /*6f00*/  FMUL R202, R209, 1.4426950216293334961 ;  /* 0x3fb8aa3bd1ca7820 */ /* 0x001fe20000400000 */
[--C-:B------:R-:W-:Y:S01]  /*6f10*/  FADD R209, R163, -R199.reuse ;  /* 0x800000c7a3d17221 */ /* 0x100fe20000000000 */
[----:B------:R-:W-:Y:S01]  /*6f20*/  FMNMX R163, R207, R193, !PT ;  /* 0x000000c1cfa37209 */ /* 0x000fe20007800000 */
[----:B------:R-:W-:Y:S01]  /*6f30*/  FADD R207, R181, -R199 ;  /* 0x800000c7b5cf7221 */ /* 0x000fe20000000000 */
[----:B------:R-:W-:Y:S01]  /*6f40*/  FMUL R179, R179, 1.4426950216293334961 ;  /* 0x3fb8aa3bb3b37820 */ /* 0x000fe20000400000 */
[--C-:B------:R-:W-:Y:S01]  /*6f50*/  FADD R248, R166, -R182.reuse ;  /* 0x800000b6a6f87221 */ /* 0x100fe20000000000 */
[----:B------:R-:W0:Y:S01]  /*6f60*/  MUFU.EX2 R169, R169 ;  /* 0x000000a900a97308 */ /* 0x000e220000000800 */
[----:B------:R-:W-:Y:S01]  /*6f70*/  FMUL R205, R247, 1.4426950216293334961 ;  /* 0x3fb8aa3bf7cd7820 */ /* 0x000fe20000400000 */
[----:B------:R-:W-:Y:S01]  /*6f80*/  FMUL R207, R207, 1.4426950216293334961 ;  /* 0x3fb8aa3bcfcf7820 */ /* 0x000fe20000400000 */
[----:B------:R-:W-:Y:S01]  /*6f90*/  FADD R176, R176, -R182 ;  /* 0x800000b6b0b07221 */ /* 0x000fe20000000000 */
[----:B------:R-:W-:Y:S01]  /*6fa0*/  FMUL R209, R209, 1.4426950216293334961 ;  /* 0x3fb8aa3bd1d17820 */ /* 0x000fe20000400000 */
[----:B------:R-:W-:Y:S01]  /*6fb0*/  FMUL R161, R161, 1.4426950216293334961 ;  /* 0x3fb8aa3ba1a17820 */ /* 0x000fe20000400000 */
[----:B------:R-:W-:-:S02]  /*6fc0*/  FMUL R164, R164, 1.4426950216293334961 ;  /* 0x3fb8aa3ba4a47820 */ /* 0x000fc40000400000 */
[----:B------:R-:W-:Y:S01]  /*6fd0*/  MUFU.EX2 R171, R171 ;  /* 0x000000ab00ab7308 */ /* 0x000fe20000000800 */
[----:B------:R-:W-:Y:S01]  /*6fe0*/  FMUL R176, R176, 1.4426950216293334961 ;  /* 0x3fb8aa3bb0b07820 */ /* 0x000fe20000400000 */
[--C-:B------:R-:W-:Y:S01]  /*6ff0*/  FADD R152, R152, -R163.reuse ;  /* 0x800000a398987221 */ /* 0x100fe20000000000 */
[--C-:B------:R-:W-:Y:S01]  /*7000*/  FADD R153, R153, -R163.reuse ;  /* 0x800000a399997221 */ /* 0x100fe20000000000 */
[----:B------:R-:W-:-:S04]  /*7010*/  FADD R154, R154, -R163 ;  /* 0x800000a39a9a7221 */ /* 0x000fc80000000000 */
[----:B------:R-:W-:Y:S01]  /*7020*/  MUFU.EX2 R177, R177 ;  /* 0x000000b100b17308 */ /* 0x000fe20000000800 */
[--C-:B------:R-:W-:Y:S01]  /*7030*/  FADD R251, R158, -R163.reuse ;  /* 0x800000a39efb7221 */ /* 0x100fe20000000000 */
[----:B------:R-:W-:-:S06]  /*7040*/  FADD R155, R155, -R163 ;  /* 0x800000a39b9b7221 */ /* 0x000fcc0000000000 */
[----:B------:R-:W-:Y:S01]  /*7050*/  MUFU.EX2 R180, R180 ;  /* 0x000000b400b47308 */ /* 0x000fe20000000800 */
[--C-:B------:R-:W-:Y:S01]  /*7060*/  FADD R157, R157, -R163.reuse ;  /* 0x800000a39d9d7221 */ /* 0x100fe20000000000 */
[----:B------:R-:W-:-:S06]  /*7070*/  FADD R159, R159, -R163 ;  /* 0x800000a39f9f7221 */ /* 0x000fcc0000000000 */
[----:B------:R-:W4:Y:S08]  /*7080*/  MUFU.EX2 R183, R183 ;  /* 0x000000b700b77308 */ /* 0x000f300000000800 */
[----:B------:R5:W-:Y:S01]  /*7090*/  MUFU.EX2 R166, R179 ;  /* 0x000000b300a67308 */ /* 0x000be20000000800 */
[----:B---3--:R-:W-:Y:S01]  /*70a0*/  LOP3.LUT R0, R0, 0x7f, RZ, 0xc0, !PT ;  /* 0x0000007f00007812 */ /* 0x008fe200078ec0ff */
[----:B------:R-:W-:Y:S01]  /*70b0*/  FMUL R152, R152, 1.4426950216293334961 ;  /* 0x3fb8aa3b98987820 */ /* 0x000fe20000400000 */
[----:B-----5:R-:W-:Y:S01]  /*70c0*/  FMUL R179, R248, 1.4426950216293334961 ;  /* 0x3fb8aa3bf8b37820 */ /* 0x020fe20000400000 */
[----:B------:R-:W-:-:S04]  /*70d0*/  FADD R248, R156, -R163 ;  /* 0x800000a39cf87221 */ /* 0x000fc80000000000 */
[----:B------:R-:W-:Y:S01]  /*70e0*/  MUFU.EX2 R202, R202 ;  /* 0x000000ca00ca7308 */ /* 0x000fe20000000800 */
[----:B------:R-:W-:Y:S01]  /*70f0*/  FMUL R153, R153, 1.4426950216293334961 ;  /* 0x3fb8aa3b99997820 */ /* 0x000fe20000400000 */
[----:B------:R-:W-:Y:S01]  /*7100*/  FMUL R248, R248, 1.4426950216293334961 ;  /* 0x3fb8aa3bf8f87820 */ /* 0x000fe20000400000 */
[----:B------:R-:W-:-:S05]  /*7110*/  FMUL R154, R154, 1.4426950216293334961 ;  /* 0x3fb8aa3b9a9a7820 */ /* 0x000fca0000400000 */
[----:B------:R-:W3:Y:S01]  /*7120*/  MUFU.EX2 R205, R205 ;  /* 0x000000cd00cd7308 */ /* 0x000ee20000000800 */
[----:B------:R-:W-:Y:S01]  /*7130*/  FMUL R251, R251, 1.4426950216293334961 ;  /* 0x3fb8aa3bfbfb7820 */ /* 0x000fe20000400000 */
[----:B------:R-:W-:-:S06]  /*7140*/  FMUL R155, R155, 1.4426950216293334961 ;  /* 0x3fb8aa3b9b9b7820 */ /* 0x000fcc0000400000 */
[----:B------:R-:W-:Y:S01]  /*7150*/  MUFU.EX2 R181, R209 ;  /* 0x000000d100b57308 */ /* 0x000fe20000000800 */
[----:B------:R-:W-:Y:S01]  /*7160*/  FMUL R157, R157, 1.4426950216293334961 ;  /* 0x3fb8aa3b9d9d7820 */ /* 0x000fe20000400000 */
[----:B------:R-:W-:-:S06]  /*7170*/  FMUL R159, R159, 1.4426950216293334961 ;  /* 0x3fb8aa3b9f9f7820 */ /* 0x000fcc0000400000 */
[----:B------:R-:W5:Y:S01]  /*7180*/  MUFU.EX2 R207, R207 ;  /* 0x000000cf00cf7308 */ /* 0x000f620000000800 */
[----:B------:R2:W-:Y:S07]  /*7190*/  STS.U8 [R0+UR47+0x4000], R201 ;  /* 0x004000c900007988 */ /* 0x0005ee000800002f */
[----:B------:R-:W5:Y:S01]  /*71a0*/  MUFU.EX2 R161, R161 ;  /* 0x000000a100a17308 */ /* 0x000f620000000800 */
[----:B------:R3:W-:Y:S07]  /*71b0*/  STS.U8 [R0+UR47+0x4100], R196 ;  /* 0x004100c400007988 */ /* 0x0007ee000800002f */
[----:B------:R-:W-:Y:S01]  /*71c0*/  MUFU.EX2 R164, R164 ;  /* 0x000000a400a47308 */ /* 0x000fe20000000800 */
[----:B------:R5:W-:Y:S07]  /*71d0*/  STS.U8 [R0+UR47+0x4200], R200 ;  /* 0x004200c800007988 */ /* 0x000bee000800002f */
[----:B------:R-:W5:Y:S01]  /*71e0*/  MUFU.EX2 R165, R165 ;  /* 0x000000a500a57308 */ /* 0x000f620000000800 */
[----:B------:R-:W-:-:S07]  /*71f0*/  F2FP.SATFINITE.E4M3.F32.PACK_AB_MERGE_C R156, R162, R175, RZ ;  /* 0x000000afa29c723e */ /* 0x000fce00048070ff */
[----:B------:R-:W5:Y:S08]  /*7200*/  MUFU.EX2 R176, R176 ;  /* 0x000000b000b07308 */ /* 0x000f700000000800 */
[----:B------:R-:W5:Y:S01]  /*7210*/  MUFU.EX2 R179, R179 ;  /* 0x000000b300b37308 */ /* 0x000f620000000800 */
[----:B-1----:R-:W-:-:S07]  /*7220*/  F2FP.SATFINITE.E4M3.F32.PACK_AB_MERGE_C R156, R178, R173, R156 ;  /* 0x000000adb29c723e */ /* 0x002fce000480709c */
[----:B------:R-:W-:Y:S08]  /*7230*/  MUFU.EX2 R209, R152 ;  /* 0x0000009800d17308 */ /* 0x000ff00000000800 */
[----:B------:R0:W1:Y:S08]  /*7240*/  MUFU.EX2 R247, R153 ;  /* 0x0000009900f77308 */ /* 0x0000700000000800 */
[----:B------:R-:W-:Y:S01]  /*7250*/  MUFU.EX2 R248, R248 ;  /* 0x000000f800f87308 */ /* 0x000fe20000000800 */
[----:B0-----:R-:W-:-:S07]  /*7260*/  F2FP.SATFINITE.E4M3.F32.PACK_AB_MERGE_C R153, R168, R169, RZ ;  /* 0x000000a9a899723e */ /* 0x001fce00048070ff */
[----:B------:R4:W0:Y:S01]  /*7270*/  MUFU.EX2 R249, R154 ;  /* 0x0000009a00f97308 */ /* 0x0008220000000800 */
[----:B------:R-:W-:-:S07]  /*7280*/  F2FP.SATFINITE.E4M3.F32.PACK_AB_MERGE_C R153, R172, R170, R153 ;  /* 0x000000aaac99723e */ /* 0x000fce0004807099 */
[----:B--2---:R2:W-:Y:S01]  /*7290*/  MUFU.EX2 R201, R155 ;  /* 0x0000009b00c97308 */ /* 0x0045e20000000800 */
[----:B----4-:R-:W-:-:S07]  /*72a0*/  F2FP.SATFINITE.E4M3.F32.PACK_AB_MERGE_C R154, R183, R180, RZ ;  /* 0x000000b4b79a723e */ /* 0x010fce00048070ff */
[----:B---3--:R-:W3:Y:S01]  /*72b0*/  MUFU.EX2 R196, R157 ;  /* 0x0000009d00c47308 */ /* 0x008ee20000000800 */
[----:B--2---:R-:W-:-:S07]  /*72c0*/  F2FP.SATFINITE.E4M3.F32.PACK_AB_MERGE_C R155, R177, R171, RZ ;  /* 0x000000abb19b723e */ /* 0x004fce00048070ff */
[----:B------:R-:W-:Y:S01]  /*72d0*/  MUFU.EX2 R251, R251 ;  /* 0x000000fb00fb7308 */ /* 0x000fe20000000800 */
[----:B------:R-:W-:-:S07]  /*72e0*/  F2FP.SATFINITE.E4M3.F32.PACK_AB_MERGE_C R155, R205, R202, R155 ;  /* 0x000000cacd9b723e */ /* 0x000fce000480709b */
[----:B-----5:R2:W4:Y:S01]  /*72f0*/  MUFU.EX2 R200, R159 ;  /* 0x0000009f00c87308 */ /* 0x0205220000000800 */
[----:B------:R-:W-:Y:S01]  /*7300*/  F2FP.SATFINITE.E4M3.F32.PACK_AB_MERGE_C R154, R207, R181, R154 ;  /* 0x000000b5cf9a723e */ /* 0x000fe2000480709a */
[----:B------:R5:W-:Y:S01]  /*7310*/  STS.U8 [R0+UR47+0x4300], R203 ;  /* 0x004300cb00007988 */ /* 0x000be2000800002f */
[----:B------:R-:W-:Y:S02]  /*7320*/  SEL R152, R153, R156, !P6 ;  /* 0x0000009c99987207 */ /* 0x000fe40007000000 */
[----:B------:R-:W-:Y:S02]  /*7330*/  SEL R153, R156, R153, !P6 ;  /* 0x000000999c997207 */ /* 0x000fe40007000000 */
[----:B------:R-:W-:Y:S02]  /*7340*/  SEL R156, R155, R154, !P6 ;  /* 0x0000009a9b9c7207 */ /* 0x000fe40007000000 */
[----:B--2---:R-:W-:Y:S02]  /*7350*/  F2FP.SATFINITE.E4M3.F32.PACK_AB_MERGE_C R159, R161, R160, RZ ;  /* 0x000000a0a19f723e */ /* 0x004fe400048070ff */
[----:B------:R-:W-:-:S02]  /*7360*/  SEL R154, R154, R155, !P6 ;  /* 0x0000009b9a9a7207 */ /* 0x000fc40007000000 */
[----:B-----5:R-:W-:Y:S02]  /*7370*/  F2FP.SATFINITE.E4M3.F32.PACK_AB_MERGE_C R203, R165, R164, RZ ;  /* 0x000000a4a5cb723e */ /* 0x020fe400048070ff */
[----:B------:R-:W-:Y:S02]  /*7380*/  F2FP.SATFINITE.E4M3.F32.PACK_AB_MERGE_C R155, R166, R176, RZ ;  /* 0x000000b0a69b723e */ /* 0x000fe400048070ff */
[----:B------:R-:W-:Y:S02]  /*7390*/  F2FP.SATFINITE.E4M3.F32.PACK_AB_MERGE_C R158, R174, R179, RZ ;  /* 0x000000b3ae9e723e */ /* 0x000fe400048070ff */
[----:B-1----:R-:W-:Y:S02]  /*73a0*/  F2FP.SATFINITE.E4M3.F32.PACK_AB_MERGE_C R159, R247, R209, R159 ;  /* 0x000000d1f79f723e */ /* 0x002fe4000480709f */
[----:B0-----:R-:W-:Y:S01]  /*73b0*/  F2FP.SATFINITE.E4M3.F32.PACK_AB_MERGE_C R203, R249, R248, R203 ;  /* 0x000000f8f9cb723e */ /* 0x001fe200048070cb */
[----:B------:R0:W-:Y:S01]  /*73c0*/  STS.U8 [R0+UR47+0x4400], R212 ;  /* 0x004400d400007988 */ /* 0x0001e2000800002f */
[----:B---3--:R-:W-:-:S02]  /*73d0*/  F2FP.SATFINITE.E4M3.F32.PACK_AB_MERGE_C R155, R196, R201, R155 ;  /* 0x000000c9c49b723e */ /* 0x008fc4000480709b */
[----:B----4-:R-:W-:Y:S02]  /*73e0*/  F2FP.SATFINITE.E4M3.F32.PACK_AB_MERGE_C R158, R200, R251, R158 ;  /* 0x000000fbc89e723e */ /* 0x010fe4000480709e */
[----:B------:R-:W-:Y:S02]  /*73f0*/  SEL R157, R159, R203, !P6 ;  /* 0x000000cb9f9d7207 */ /* 0x000fe40007000000 */
[----:B------:R-:W-:Y:S02]  /*7400*/  SEL R159, R203, R159, !P6 ;  /* 0x0000009fcb9f7207 */ /* 0x000fe40007000000 */
[----:B0-----:R-:W-:Y:S02]  /*7410*/  LOP3.LUT R212, R186, 0x1, RZ, 0x3c, !PT ;  /* 0x00000001bad47812 */ /* 0x001fe400078e3cff */
[----:B------:R-:W-:Y:S02]  /*7420*/  SEL R203, R155, R158, !P6 ;  /* 0x0000009e9bcb7207 */ /* 0x000fe40007000000 */
[----:B------:R-:W-:Y:S01]  /*7430*/  SEL R155, R158, R155, !P6 ;  /* 0x0000009b9e9b7207 */ /* 0x000fe20007000000 */
[----:B------:R-:W-:Y:S04]  /*7440*/  SHFL.IDX PT, R153, R153, R212, 0x1f ;  /* 0x00001fd499997589 */ /* 0x000fe800000e0000 */
[----:B------:R0:W1:Y:S04]  /*7450*/  SHFL.IDX PT, R158, R152, R186, 0x1f ;  /* 0x00001fba989e7589 */ /* 0x00006800000e0000 */
[----:B------:R-:W-:Y:S01]  /*7460*/  SHFL.IDX PT, R156, R156, R186, 0x1f ;  /* 0x00001fba9c9c7589 */ /* 0x000fe200000e0000 */
[----:B0-----:R-:W-:-:S03]  /*7470*/  FADD R152, -R167, R194 ;  /* 0x000000c2a7987221 */ /* 0x001fc60000000100 */
[----:B------:R0:W2:Y:S04]  /*7480*/  SHFL.IDX PT, R194, R154, R212, 0x1f ;  /* 0x00001fd49ac27589 */ /* 0x0000a800000e0000 */
[----:B------:R-:W-:Y:S04]  /*7490*/  STS.U8 [R0+UR47+0x4500], R216 ;  /* 0x004500d800007988 */ /* 0x000fe8000800002f */
        /* <DEDUP_REMOVED lines=25> */
[----:B------:R-:W-:Y:S01]  /*7630*/  STS.U8 [R23+UR47+0x4f80], R208 ;  /* 0x004f80d017007988 */ /* 0x000fe2000800002f */
[----:B------:R-:W-:Y:S01]  /*7640*/  FMUL R152, R152, 1.4426950216293334961 ;  /* 0x3fb8aa3b98987820 */ /* 0x000fe20000400000 */
[----:B------:R3:W-:Y:S06]  /*7650*/  MEMBAR.ALL.CTA ;  /* 0x0000000000007992 */ /* 0x0007ec0000008000 */
[----:B---3--:R-:W3:Y:S01]  /*7660*/  FENCE.VIEW.ASYNC.S ;  /* 0x00000000000073c6 */ /* 0x008ee20000000000 */
[----:B0-----:R-:W-:-:S02]  /*7670*/  FADD R154, -R182, R2 ;  /* 0x00000002b69a7221 */ /* 0x001fc40000000100 */
[----:B------:R0:W4:Y:S02]  /*7680*/  MUFU.EX2 R2, R152 ;  /* 0x0000009800027308 */ /* 0x0001240000000800 */
[----:B------:R-:W-:Y:S01]  /*7690*/  FMUL R154, R154, 1.4426950216293334961 ;  /* 0x3fb8aa3b9a9a7820 */ /* 0x000fe20000400000 */
[----:B0-----:R-:W-:-:S05]  /*76a0*/  FADD R152, -R199, R188 ;  /* 0x000000bcc7987221 */ /* 0x001fca0000000100 */
[----:B------:R0:W5:Y:S01]  /*76b0*/  MUFU.EX2 R188, R154 ;  /* 0x0000009a00bc7308 */ /* 0x0001620000000800 */
[----:B---3--:R2:W-:Y:S01]  /*76c0*/  SHFL.IDX PT, R195, R155, R212, 0x1f ;  /* 0x00001fd49bc37589 */ /* 0x0085e200000e0000 */
[----:B0-----:R-:W-:Y:S01]  /*76d0*/  FMUL R154, R152, 1.4426950216293334961 ;  /* 0x3fb8aa3b989a7820 */ /* 0x001fe20000400000 */
[CCC-:B-1----:R-:W-:Y:S02]  /*76e0*/  PRMT R152, R158.reuse, R22.reuse, R153.reuse ;  /* 0x000000169e987216 */ /* 0x1c2fe40000000099 */
[-C--:B------:R-:W-:Y:S01]  /*76f0*/  PRMT R153, R158, R21.reuse, R153 ;  /* 0x000000159e997216 */ /* 0x080fe20000000099 */
[----:B------:R-:W-:Y:S01]  /*7700*/  FADD R158, -R163, R193 ;  /* 0x000000c1a39e7221 */ /* 0x000fe20000000100 */
[----:B------:R-:W-:Y:S01]  /*7710*/  SHFL.IDX PT, R157, R157, R186, 0x1f ;  /* 0x00001fba9d9d7589 */ /* 0x000fe200000e0000 */
[----:B------:R0:W1:Y:S01]  /*7720*/  MUFU.EX2 R193, R154 ;  /* 0x0000009a00c17308 */ /* 0x0000620000000800 */
[C-C-:B--2---:R-:W-:Y:S02]  /*7730*/  PRMT R155, R156.reuse, R21, R194.reuse ;  /* 0x000000159c9b7216 */ /* 0x144fe400000000c2 */
[----:B------:R-:W2:Y:S04]  /*7740*/  SHFL.IDX PT, R159, R159, R212, 0x1f ;  /* 0x00001fd49f9f7589 */ /* 0x000ea800000e0000 */
[----:B------:R-:W3:Y:S01]  /*7750*/  SHFL.IDX PT, R203, R203, R186, 0x1f ;  /* 0x00001fbacbcb7589 */ /* 0x000ee200000e0000 */
[----:B0-----:R-:W-:Y:S01]  /*7760*/  PRMT R154, R156, R22, R194 ;  /* 0x000000169c9a7216 */ /* 0x001fe200000000c2 */
[----:B------:R-:W-:-:S06]  /*7770*/  FMUL R194, R158, 1.4426950216293334961 ;  /* 0x3fb8aa3b9ec27820 */ /* 0x000fcc0000400000 */
[----:B------:R-:W0:Y:S01]  /*7780*/  MUFU.EX2 R194, R194 ;  /* 0x000000c200c27308 */ /* 0x000e220000000800 */
[-C--:B----4-:R-:W-:Y:S01]  /*7790*/  FMUL R90, R90, R2.reuse ;  /* 0x000000025a5a7220 */ /* 0x090fe20000400000 */
[-C--:B------:R-:W-:Y:S01]  /*77a0*/  FMUL R91, R91, R2.reuse ;  /* 0x000000025b5b7220 */ /* 0x080fe20000400000 */
[-C--:B------:R-:W-:Y:S01]  /*77b0*/  FMUL R94, R94, R2.reuse ;  /* 0x000000025e5e7220 */ /* 0x080fe20000400000 */
[-C--:B------:R-:W-:Y:S01]  /*77c0*/  FMUL R95, R95, R2.reuse ;  /* 0x000000025f5f7220 */ /* 0x080fe20000400000 */
[-C--:B------:R-:W-:Y:S01]  /*77d0*/  FMUL R98, R98, R2.reuse ;  /* 0x0000000262627220 */ /* 0x080fe20000400000 */
[-C--:B------:R-:W-:Y:S01]  /*77e0*/  FMUL R99, R99, R2.reuse ;  /* 0x0000000263637220 */ /* 0x080fe20000400000 */
[-C--:B------:R-:W-:Y:S01]  /*77f0*/  FMUL R102, R102, R2.reuse ;  /* 0x0000000266667220 */ /* 0x080fe20000400000 */
[-C--:B------:R-:W-:Y:S01]  /*7800*/  FMUL R103, R103, R2.reuse ;  /* 0x0000000267677220 */ /* 0x080fe20000400000 */
[-C--:B------:R-:W-:Y:S01]  /*7810*/  FMUL R106, R106, R2.reuse ;  /* 0x000000026a6a7220 */ /* 0x080fe20000400000 */
[----:B------:R-:W-:Y:S01]  /*7820*/  FMUL R107, R107, R2 ;  /* 0x000000026b6b7220 */ /* 0x000fe20000400000 */
[--C-:B--2---:R-:W-:Y:S01]  /*7830*/  PRMT R156, R157, R22, R159.reuse ;  /* 0x000000169d9c7216 */ /* 0x104fe2000000009f */
        /* <DEDUP_REMOVED lines=22> */
[-C--:B-----5:R-:W-:Y:S01]  /*79a0*/  FMUL R26, R26, R188.reuse ;  /* 0x000000bc1a1a7220 */ /* 0x0a0fe20000400000 */
        /* <DEDUP_REMOVED lines=30> */
[-C--:B-1----:R-:W-:Y:S01]  /*7b90*/  FMUL R88, R88, R193.reuse ;  /* 0x000000c158587220 */ /* 0x082fe20000400000 */
        /* <DEDUP_REMOVED lines=31> */
[-C--:B0-----:R-:W-:Y:S01]  /*7d90*/  FMUL R24, R24, R194.reuse ;  /* 0x000000c218187220 */ /* 0x081fe20000400000 */
        /* <DEDUP_REMOVED lines=31> */
[----:B------:R-:W-:Y:S01]  /*7f90*/  FMUL R87, R87, R188 ;  /* 0x000000bc57577220 */ /* 0x000fe20000400000 */
[----:B------:R-:W-:-:S02]  /*7fa0*/  PRMT R157, R157, R21, R159 ;  /* 0x000000159d9d7216 */ /* 0x000fc4000000009f */
[C-C-:B---3--:R-:W-:Y:S02]  /*7fb0*/  PRMT R158, R203.reuse, R22, R195.reuse ;  /* 0x00000016cb9e7216 */ /* 0x148fe400000000c3 */
[----:B------:R-:W-:Y:S01]  /*7fc0*/  PRMT R159, R203, R21, R195 ;  /* 0x00000015cb9f7216 */ /* 0x000fe200000000c3 */
[----:B------:R-:W-:Y:S01]  /*7fd0*/  BAR.SYNC.DEFER_BLOCKING 0x0 ;  /* 0x0000000000007b1d */ /* 0x000fe20000010000 */
[----:B------:R-:W-:Y:S01]  /*7fe0*/  FADD R168, R169, R168 ;  /* 0x000000a8a9a87221 */ /* 0x000fe20000000000 */
[----:B------:R-:W-:Y:S01]  /*7ff0*/  FADD R160, R160, R161 ;  /* 0x000000a1a0a07221 */ /* 0x000fe20000000000 */
[----:B------:R-:W-:-:S03]  /*8000*/  FADD R170, R170, R172 ;  /* 0x000000acaaaa7221 */ /* 0x000fc60000000000 */
[----:B------:R-:W-:-:S06]  /*8010*/  WARPGROUP.ARRIVE ;  /* 0x00000000000079c5 */ /* 0x000fcc0000000000 */
[----:B------:R-:W-:-:S12]  /*8020*/  QGMMA.64x128x32.F32.E4M3.E4M3 R88, R152, gdesc[UR16], R88 ;  /* 0x01e0001098587df3 */ /* 0x000fd80008700858 */
[----:B------:R-:W-:Y:S01]  /*8030*/  QGMMA.64x128x32.F32.E4M3.E4M3 R24, R156, gdesc[UR16], R24, gsb0 ;  /* 0x01e000109c187df3 */ /* 0x000fe20008000818 */
[----:B------:R-:W-:Y:S01]  /*8040*/  FADD R209, R209, R247 ;  /* 0x000000f7d1d17221 */ /* 0x000fe20000000000 */
        /* <DEDUP_REMOVED lines=23> */
[----:B------:R-:W-:-:S02]  /*81c0*/  FADD R209, R200, R209 ;  /* 0x000000d1c8d17221 */ /* 0x000fc40000000000 */
[----:B------:R-:W0:Y:S04]  /*81d0*/  SHFL.BFLY PT, R164, R168, 0x2, 0x1f ;  /* 0x0c401f00a8a47f89 */ /* 0x000e2800000e0000 */
[----:B------:R-:W1:Y:S04]  /*81e0*/  SHFL.BFLY PT, R162, R170, 0x2, 0x1f ;  /* 0x0c401f00aaa27f89 */ /* 0x000e6800000e0000 */
[----:B------:R-:W2:Y:S04]  /*81f0*/  SHFL.BFLY PT, R161, R209, 0x2, 0x1f ;  /* 0x0c401f00d1a17f89 */ /* 0x000ea800000e0000 */
[----:B------:R-:W3:Y:S01]  /*8200*/  SHFL.BFLY PT, R160, R174, 0x2, 0x1f ;  /* 0x0c401f00aea07f89 */ /* 0x000ee200000e0000 */
[----:B------:R-:W-:Y:S01]  /*8210*/  UIADD3 UR7, UP0, UR7, 0x20, URZ ;  /* 0x0000002007077890 */ /* 0x000fe2000ff1e03f */
[----:B0-----:R-:W-:Y:S01]  /*8220*/  FADD R164, R168, R164 ;  /* 0x000000a4a8a47221 */ /* 0x001fe20000000000 */
[----:B-1----:R-:W-:Y:S01]  /*8230*/  FADD R162, R170, R162 ;  /* 0x000000a2aaa27221 */ /* 0x002fe20000000000 */
[----:B--2---:R-:W-:Y:S01]  /*8240*/  FADD R161, R209, R161 ;  /* 0x000000a1d1a17221 */ /* 0x004fe20000000000 */
[----:B---3--:R-:W-:-:S02]  /*8250*/  FADD R160, R174, R160 ;  /* 0x000000a0aea07221 */ /* 0x008fc40000000000 */
[----:B------:R-:W0:Y:S01]  /*8260*/  SHFL.BFLY PT, R165, R164, 0x1, 0x1f ;  /* 0x0c201f00a4a57f89 */ /* 0x000e2200000e0000 */
[----:B------:R-:W-:-:S03]  /*8270*/  UIADD3.X UR6, URZ, UR6, URZ, UP0, !UPT ;  /* 0x000000063f067290 */ /* 0x000fc600087fe43f */
[----:B------:R-:W1:Y:S04]  /*8280*/  SHFL.BFLY PT, R166, R162, 0x1, 0x1f ;  /* 0x0c201f00a2a67f89 */ /* 0x000e6800000e0000 */
[----:B------:R-:W2:Y:S04]  /*8290*/  SHFL.BFLY PT, R168, R161, 0x1, 0x1f ;  /* 0x0c201f00a1a87f89 */ /* 0x000ea800000e0000 */
[----:B------:R-:W3:Y:S01]  /*82a0*/  SHFL.BFLY PT, R169, R160, 0x1, 0x1f ;  /* 0x0c201f00a0a97f89 */ /* 0x000ee200000e0000 */
[----:B------:R-:W-:-:S04]  /*82b0*/  UISETP.GE.U32.AND UP0, UPT, UR7, UR50, UPT ;  /* 0x000000320700728c */ /* 0x000fc8000bf06070 */
[----:B------:R-:W-:-:S06]  /*82c0*/  UISETP.GE.U32.AND.EX UP0, UPT, UR6, URZ, UPT, UP0 ;  /* 0x0000003f0600728c */ /* 0x000fcc000bf06100 */
[----:B------:R-:W-:Y:S01]  /*82d0*/  PLOP3.LUT P0, PT, PT, PT, UP0, 0x80, 0x0 ;  /* 0x000000000000781c */ /* 0x000fe20003f0f008 */
[----:B0-----:R-:W-:Y:S01]  /*82e0*/  FADD R165, R164, R165 ;  /* 0x000000a5a4a57221 */ /* 0x001fe20000000000 */
[----:B------:R-:W-:Y:S01]  /*82f0*/  ULEA UR4, UR45, UR4, 0x5 ;  /* 0x000000042d047291 */ /* 0x000fe2000f8e283f */
[----:B-1----:R-:W-:Y:S01]  /*8300*/  FADD R166, R162, R166 ;  /* 0x000000a6a2a67221 */ /* 0x002fe20000000000 */
[----:B------:R-:W-:Y:S01]  /*8310*/  ULEA UR5, UR17, UR5, 0x5 ;  /* 0x0000000511057291 */ /* 0x000fe2000f8e283f */
[----:B--2---:R-:W-:Y:S01]  /*8320*/  FADD R168, R161, R168 ;  /* 0x000000a8a1a87221 */ /* 0x004fe20000000000 */
[----:B---3--:R-:W-:Y:S01]  /*8330*/  FADD R169, R160, R169 ;  /* 0x000000a9a0a97221 */ /* 0x008fe20000000000 */
[----:B------:R-:W-:Y:S01]  /*8340*/  FFMA R189, R2, R189, R165 ;  /* 0x000000bd02bd7223 */ /* 0x000fe200000000a5 */
[----:B------:R-:W-:Y:S01]  /*8350*/  FFMA R190, R193, R190, R166 ;  /* 0x000000bec1be7223 */ /* 0x000fe200000000a6 */
[----:B------:R-:W-:Y:S01]  /*8360*/  FFMA R191, R194, R191, R168 ;  /* 0x000000bfc2bf7223 */ /* 0x000fe200000000a8 */
[----:B------:R-:W-:Y:S01]  /*8370*/  FFMA R192, R188, R192, R169 ;  /* 0x000000c0bcc07223 */ /* 0x000fe200000000a9 */
[----:B------:R-:W-:-:S02]  /*8380*/  IMAD.MOV.U32 R160, RZ, RZ, R182 ;  /* 0x000000ffffa07224 */ /* 0x000fc400078e00b6 */
[----:B------:R-:W-:Y:S02]  /*8390*/  IMAD.MOV.U32 R161, RZ, RZ, R163 ;  /* 0x000000ffffa17224 */ /* 0x000fe400078e00a3 */
[----:B------:R-:W-:Y:S02]  /*83a0*/  IMAD.MOV.U32 R162, RZ, RZ, R167 ;  /* 0x000000ffffa27224 */ /* 0x000fe400078e00a7 */
[----:B------:R-:W-:Y:S02]  /*83b0*/  IMAD.MOV.U32 R164, RZ, RZ, R199 ;  /* 0x000000ffffa47224 */ /* 0x000fe400078e00c7 */
[----:B------:R-:W-:Y:S02]  /*83c0*/  IMAD.MOV.U32 R2, RZ, RZ, R182 ;  /* 0x000000ffff027224 */ /* 0x000fe400078e00b6 */
[----:B------:R-:W-:Y:S02]  /*83d0*/  IMAD.MOV.U32 R193, RZ, RZ, R163 ;  /* 0x000000ffffc17224 */ /* 0x000fe400078e00a3 */
[----:B------:R-:W-:-:S02]  /*83e0*/  IMAD.MOV.U32 R194, RZ, RZ, R167 ;  /* 0x000000ffffc27224 */ /* 0x000fc400078e00a7 */
[----:B------:R-:W-:Y:S01]  /*83f0*/  IMAD.MOV.U32 R188, RZ, RZ, R199 ;  /* 0x000000ffffbc7224 */ /* 0x000fe200078e00c7 */
[----:B------:R-:W-:Y:S02]  /*8400*/  WARPGROUP.DEPBAR.LE gsb0, 0x0 ;  /* 0x00008000000079c5 */ /* 0x000fe40000010000 */
[----:B------:R-:W-:Y:S05]  /*8410*/  @!P0 BRA `(.L_x_1) ;  /* 0xffffffc4005c8947 */ /* 0x000fea000383ffff */
.L_x_0:
[----:B------:R-:W0:Y:S01]  /*8420*/  S2R R2, SR_TID.X ;  /* 0x0000000000027919 */ /* 0x000e220000002100 */
[----:B------:R-:W-:Y:S01]  /*8430*/  FSETP.GT.AND P3, PT, |R192|, 8.50705917302346158658e+37, PT ;  /* 0x7e800000c000780b */ /* 0x000fe20003f64200 */
[----:B------:R-:W-:Y:S01]  /*8440*/  FMUL R7, R82, 0.25 ;  /* 0x3e80000052077820 */ /* 0x000fe20000400000 */
[----:B------:R-:W-:Y:S01]  /*8450*/  FSETP.GT.AND P2, PT, |R191|, 8.50705917302346158658e+37, PT ;  /* 0x7e800000bf00780b */ /* 0x000fe20003f44200 */
[----:B------:R-:W-:Y:S01]  /*8460*/  FMUL R9, R62, 0.25 ;  /* 0x3e8000003e097820 */ /* 0x000fe20000400000 */
[----:B------:R-:W-:Y:S01]  /*8470*/  FSETP.GT.AND P0, PT, |R189|, 8.50705917302346158658e+37, PT ;  /* 0x7e800000bd00780b */ /* 0x000fe20003f04200 */
[----:B------:R-:W-:Y:S01]  /*8480*/  FMUL R10, R191, 8388608 ;  /* 0x4b000000bf0a7820 */ /* 0x000fe20000400000 */
[----:B------:R-:W-:Y:S01]  /*8490*/  FSEL R82, R7, R82, P3 ;  /* 0x0000005207527208 */ /* 0x000fe20001800000 */
[----:B------:R-:W-:Y:S01]  /*84a0*/  FMUL R7, R74, 0.25 ;  /* 0x3e8000004a077820 */ /* 0x000fe20000400000 */
[----:B------:R-:W-:Y:S01]  /*84b0*/  FSEL R62, R9, R62, P3 ;  /* 0x0000003e093e7208 */ /* 0x000fe20001800000 */
[----:B------:R-:W-:Y:S01]  /*84c0*/  FMUL R9, R42, 0.25 ;  /* 0x3e8000002a097820 */ /* 0x000fe20000400000 */
[----:B------:R-:W-:Y:S01]  /*84d0*/  FSETP.GT.AND P1, PT, |R190|, 8.50705917302346158658e+37, PT ;  /* 0x7e800000be00780b */ /* 0x000fe20003f24200 */
[----:B------:R-:W-:Y:S01]  /*84e0*/  BAR.SYNC.DEFER_BLOCKING 0x0 ;  /* 0x0000000000007b1d */ /* 0x000fe20000010000 */
[----:B------:R-:W-:Y:S01]  /*84f0*/  FSEL R74, R7, R74, P3 ;  /* 0x0000004a074a7208 */ /* 0x000fe20001800000 */
[----:B------:R-:W-:Y:S01]  /*8500*/  FMUL R7, R66, 0.25 ;  /* 0x3e80000042077820 */ /* 0x000fe20000400000 */
[----:B------:R-:W-:Y:S01]  /*8510*/  FSEL R42, R9, R42, P3 ;  /* 0x0000002a092a7208 */ /* 0x000fe20001800000 */
[----:B------:R-:W-:Y:S01]  /*8520*/  FMUL R9, R76, 0.25 ;  /* 0x3e8000004c097820 */ /* 0x000fe20000400000 */
[----:B------:R-:W-:-:S03]  /*8530*/  FSETP.GEU.AND P4, PT, R190, 1.175494350822287508e-38, PT ;  /* 0x00800000be00780b */ /* 0x000fc60003f8e000 */
[----:B------:R-:W1:Y:S01]  /*8540*/  S2UR UR30, SR_CTAID.X ;  /* 0x00000000001e79c3 */ /* 0x000e620000002500 */
[----:B------:R-:W-:Y:S01]  /*8550*/  FSEL R66, R7, R66, P3 ;  /* 0x0000004207427208 */ /* 0x000fe20001800000 */
[----:B------:R-:W-:Y:S01]  /*8560*/  FMUL R7, R54, 0.25 ;  /* 0x3e80000036077820 */ /* 0x000fe20000400000 */
[----:B------:R-:W-:Y:S01]  /*8570*/  FSEL R76, R9, R76, P2 ;  /* 0x0000004c094c7208 */ /* 0x000fe20001000000 */
[----:B------:R-:W-:Y:S01]  /*8580*/  FMUL R9, R56, 0.25 ;  /* 0x3e80000038097820 */ /* 0x000fe20000400000 */
[----:B------:R-:W-:Y:S01]  /*8590*/  FSEL R231, RZ, -23, P4 ;  /* 0xc1b80000ffe77808 */ /* 0x000fe20002000000 */
[----:B------:R-:W2:Y:S01]  /*85a0*/  S2R R238, SR_TID.X ;  /* 0x0000000000ee7919 */ /* 0x000ea20000002100 */
[----:B------:R-:W-:Y:S01]  /*85b0*/  FSEL R54, R7, R54, P3 ;  /* 0x0000003607367208 */ /* 0x000fe20001800000 */
[----:B------:R-:W-:Y:S01]  /*85c0*/  FMUL R7, R46, 0.25 ;  /* 0x3e8000002e077820 */ /* 0x000fe20000400000 */
[----:B------:R-:W-:Y:S01]  /*85d0*/  FSEL R56, R9, R56, P2 ;  /* 0x0000003809387208 */ /* 0x000fe20001000000 */
[----:B------:R-:W-:Y:S01]  /*85e0*/  FMUL R9, R36, 0.25 ;  /* 0x3e80000024097820 */ /* 0x000fe20000400000 */
[----:B------:R-:W-:Y:S01]  /*85f0*/  FSETP.GEU.AND P6, PT, R189, 1.175494350822287508e-38, PT ;  /* 0x00800000bd00780b */ /* 0x000fe20003fce000 */
[----:B------:R-:W-:Y:S01]  /*8600*/  ULDC.64 UR4, c[0x0][0x270] ;  /* 0x00009c0000047ab9 */ /* 0x000fe20000000a00 */
[----:B------:R-:W-:Y:S01]  /*8610*/  FSEL R46, R7, R46, P3 ;  /* 0x0000002e072e7208 */ /* 0x000fe20001800000 */
[C---:B0-----:R-:W-:Y:S01]  /*8620*/  IMAD.SHL.U32 R0, R2.reuse, 0x10, RZ ;  /* 0x0000001002007824 */ /* 0x041fe200078e00ff */
[C---:B------:R-:W-:Y:S01]  /*8630*/  LOP3.LUT R6, R2.reuse, 0x7, RZ, 0xc0, !PT ;  /* 0x0000000702067812 */ /* 0x040fe200078ec0ff */
[C---:B------:R-:W-:Y:S01]  /*8640*/  IMAD.SHL.U32 R3, R2.reuse, 0x40, RZ ;  /* 0x0000004002037824 */ /* 0x040fe200078e00ff */
[----:B------:R-:W-:Y:S01]  /*8650*/  SHF.R.U32.HI R5, RZ, 0x1, R2 ;  /* 0x00000001ff057819 */ /* 0x000fe20000011602 */
[----:B------:R-:W-:Y:S01]  /*8660*/  IMAD.SHL.U32 R4, R2, 0x4, RZ ;  /* 0x0000000402047824 */ /* 0x000fe200078e00ff */
[----:B------:R-:W-:Y:S01]  /*8670*/  LOP3.LUT R0, R0, 0xf0, RZ, 0xc0, !PT ;  /* 0x000000f000007812 */ /* 0x000fe200078ec0ff */
[----:B------:R-:W-:Y:S01]  /*8680*/  FMUL R7, R34, 0.25 ;  /* 0x3e80000022077820 */ /* 0x000fe20000400000 */
[----:B------:R-:W-:Y:S01]  /*8690*/  LOP3.LUT R3, R3, 0x400, RZ, 0xc0, !PT ;  /* 0x0000040003037812 */ /* 0x000fe200078ec0ff */
[----:B------:R-:W-:Y:S01]  /*86a0*/  UIMAD UR4, UR46, UR4, URZ ;  /* 0x000000042e0472a4 */ /* 0x000fe2000f8e023f */
[----:B------:R-:W-:Y:S01]  /*86b0*/  LOP3.LUT R4, R4, 0x1c0, RZ, 0xc0, !PT ;  /* 0x000001c004047812 */ /* 0x000fe200078ec0ff */
[----:B-1----:R-:W-:Y:S01]  /*86c0*/  USHF.L.U32 UR13, UR30, 0x7, URZ ;  /* 0x000000071e0d7899 */ /* 0x002fe2000800063f */
[----:B------:R-:W-:Y:S01]  /*86d0*/  LOP3.LUT R5, R5, 0x4, RZ, 0xc0, !PT ;  /* 0x0000000405057812 */ /* 0x000fe200078ec0ff */
[----:B------:R-:W0:Y:S01]  /*86e0*/  LDC R233, c[0x0][0x278] ;  /* 0x00009e00ffe97b82 */ /* 0x000e220000000800 */
[----:B------:R-:W-:-:S02]  /*86f0*/  LEA R6, R6, UR47, 0x3 ;  /* 0x0000002f06067c11 */ /* 0x000fc4000f8e18ff */
[----:B------:R-:W-:Y:S01]  /*8700*/  IADD3 R3, R3, UR47, R0 ;  /* 0x0000002f03037c10 */ /* 0x000fe2000fffe000 */
[----:B------:R-:W-:Y:S01]  /*8710*/  IMAD.U32 R236, RZ, RZ, UR13 ;  /* 0x0000000dffec7e24 */ /* 0x000fe2000f8e00ff */
[----:B------:R-:W-:Y:S01]  /*8720*/  IADD3 R0, R5, R6, R4 ;  /* 0x0000000605007210 */ /* 0x000fe20007ffe004 */
[----:B------:R-:W-:Y:S01]  /*8730*/  FMUL R4, R87, 0.25 ;  /* 0x3e80000057047820 */ /* 0x000fe20000400000 */
[----:B------:R-:W-:Y:S01]  /*8740*/  FMUL R5, R86, 0.25 ;  /* 0x3e80000056057820 */ /* 0x000fe20000400000 */
[----:B------:R-:W-:Y:S01]  /*8750*/  FMUL R6, R83, 0.25 ;  /* 0x3e80000053067820 */ /* 0x000fe20000400000 */
[----:B------:R-:W-:Y:S01]  /*8760*/  FSEL R34, R7, R34, P3 ;  /* 0x0000002207227208 */ /* 0x000fe20001800000 */
        /* <DEDUP_REMOVED lines=59> */
[----:B------:R-:W-:Y:S01]  /*8b20*/  LOP3.LUT R8, R2, 0x60, RZ, 0xc0, !PT ;  /* 0x0000006002087812 */ /* 0x000fe200078ec0ff */
[----:B0-----:R-:W-:Y:S01]  /*8b30*/  IMAD R235, R233, 0x53, RZ ;  /* 0x00000053e9eb7824 */ /* 0x001fe200078e02ff */
        /* <DEDUP_REMOVED lines=11> */
[----:B------:R-:W-:Y:S01]  /*8bf0*/  IMAD R3, R8, 0x8, R3 ;  /* 0x0000000808037824 */ /* 0x000fe200078e0203 */
[----:B------:R-:W-:Y:S01]  /*8c00*/  FSEL R33, R4, R33, P2 ;  /* 0x0000002104217208 */ /* 0x000fe20001000000 */
[----:B------:R-:W-:Y:S01]  /*8c10*/  FMUL R4, R151, 0.25 ;  /* 0x3e80000097047820 */ /* 0x000fe20000400000 */
[----:B------:R-:W-:Y:S01]  /*8c20*/  FSEL R32, R5, R32, P2 ;  /* 0x0000002005207208 */ /* 0x000fe20001000000 */
        /* <DEDUP_REMOVED lines=126> */
[----:B------:R-:W-:Y:S01]  /*9410*/  FMUL R9, R190, 8388608 ;  /* 0x4b000000be097820 */ /* 0x000fe20000400000 */
        /* <DEDUP_REMOVED lines=9> */
[C---:B------:R-:W-:Y:S01]  /*94b0*/  FMUL R5, R192.reuse, 8388608 ;  /* 0x4b000000c0057820 */ /* 0x040fe20000400000 */
[----:B------:R-:W-:Y:S01]  /*94c0*/  FSEL R9, R9, R190, !P4 ;  /* 0x000000be09097208 */ /* 0x000fe20006000000 */
[C---:B------:R-:W-:Y:S01]  /*94d0*/  IMAD R227, R233.reuse, 0x52, RZ ;  /* 0x00000052e9e37824 */ /* 0x040fe200078e02ff */
[----:B------:R-:W-:Y:S01]  /*94e0*/  FSETP.GEU.AND P4, PT, R192, 1.175494350822287508e-38, PT ;  /* 0x00800000c000780b */ /* 0x000fe20003f8e000 */
[----:B------:R-:W-:Y:S01]  /*94f0*/  IMAD R237, R233, 0x54, RZ ;  /* 0x00000054e9ed7824 */ /* 0x000fe200078e02ff */
[----:B------:R-:W-:Y:S01]  /*9500*/  FSETP.GEU.AND P5, PT, R191, 1.175494350822287508e-38, PT ;  /* 0x00800000bf00780b */ /* 0x000fe20003fae000 */
[----:B------:R-:W-:Y:S01]  /*9510*/  VIADD R12, R9, 0xc0cafb0d ;  /* 0xc0cafb0d090c7836 */ /* 0x000fe20000000000 */
[----:B------:R-:W-:Y:S01]  /*9520*/  FSEL R144, R7, R144, P1 ;  /* 0x0000009007907208 */ /* 0x000fe20000800000 */
[----:B------:R-:W-:Y:S01]  /*9530*/  FMUL R7, R132, 0.25 ;  /* 0x3e80000084077820 */ /* 0x000fe20000400000 */
[----:B------:R-:W-:Y:S01]  /*9540*/  FSEL R89, R8, R89, P1 ;  /* 0x0000005908597208 */ /* 0x000fe20000800000 */
[----:B------:R-:W-:Y:S01]  /*9550*/  IMAD R155, R233, 0x5c, RZ ;  /* 0x0000005ce99b7824 */ /* 0x000fe200078e02ff */
[----:B------:R-:W-:Y:S01]  /*9560*/  FSEL R141, R6, R141, P1 ;  /* 0x0000008d068d7208 */ /* 0x000fe20000800000 */
[----:B------:R-:W-:Y:S01]  /*9570*/  FMUL R6, R133, 0.25 ;  /* 0x3e80000085067820 */ /* 0x000fe20000400000 */
[----:B------:R-:W-:Y:S01]  /*9580*/  FSEL R11, R4, R189, !P6 ;  /* 0x000000bd040b7208 */ /* 0x000fe20007000000 */
[C---:B------:R-:W-:Y:S01]  /*9590*/  IMAD R167, R233.reuse, 0x5f, RZ ;  /* 0x0000005fe9a77824 */ /* 0x040fe200078e02ff */
[----:B------:R-:W-:Y:S01]  /*95a0*/  FSEL R230, RZ, -23, P6 ;  /* 0xc1b80000ffe67808 */ /* 0x000fe20003000000 */
[----:B------:R-:W-:Y:S01]  /*95b0*/  IMAD R153, R233, 0x5b, RZ ;  /* 0x0000005be9997824 */ /* 0x000fe200078e02ff */
[----:B------:R-:W-:Y:S01]  /*95c0*/  FSEL R8, R5, R192, !P4 ;  /* 0x000000c005087208 */ /* 0x000fe20006000000 */
[----:B------:R-:W-:Y:S01]  /*95d0*/  VIADD R14, R11, 0xc0cafb0d ;  /* 0xc0cafb0d0b0e7836 */ /* 0x000fe20000000000 */
[----:B------:R-:W-:Y:S01]  /*95e0*/  FSEL R163, RZ, -23, P4 ;  /* 0xc1b80000ffa37808 */ /* 0x000fe20002000000 */
[----:B------:R-:W-:Y:S01]  /*95f0*/  IMAD R157, R233, 0x5d, RZ ;  /* 0x0000005de99d7824 */ /* 0x000fe200078e02ff */
[C---:B------:R-:W-:Y:S01]  /*9600*/  FSETP.GEU.AND P6, PT, |R192|.reuse, 1.175494350822287508e-38, PT ;  /* 0x00800000c000780b */ /* 0x040fe20003fce200 */
[----:B------:R-:W-:Y:S01]  /*9610*/  @P3 FMUL R192, R192, 0.25 ;  /* 0x3e800000c0c03820 */ /* 0x000fe20000400000 */
[----:B------:R-:W-:Y:S01]  /*9620*/  FSEL R10, R10, R191, !P5 ;  /* 0x000000bf0a0a7208 */ /* 0x000fe20006800000 */
[----:B------:R-:W-:Y:S01]  /*9630*/  VIADD R17, R8, 0xc0cafb0d ;  /* 0xc0cafb0d08117836 */ /* 0x000fe20000000000 */
[C---:B------:R-:W-:Y:S01]  /*9640*/  FSETP.GEU.AND P4, PT, |R191|.reuse, 1.175494350822287508e-38, PT ;  /* 0x00800000bf00780b */ /* 0x040fe20003f8e200 */
[----:B------:R-:W-:Y:S01]  /*9650*/  @P2 FMUL R191, R191, 0.25 ;  /* 0x3e800000bfbf2820 */ /* 0x000fe20000400000 */
[C---:B------:R-:W-:Y:S01]  /*9660*/  FSETP.GEU.AND P3, PT, |R189|.reuse, 1.175494350822287508e-38, PT ;  /* 0x00800000bd00780b */ /* 0x040fe20003f6e200 */
[----:B------:R-:W-:Y:S01]  /*9670*/  @P0 FMUL R189, R189, 0.25 ;  /* 0x3e800000bdbd0820 */ /* 0x000fe20000400000 */
[C---:B------:R-:W-:Y:S01]  /*9680*/  FSETP.GEU.AND P2, PT, |R190|.reuse, 1.175494350822287508e-38, PT ;  /* 0x00800000be00780b */ /* 0x040fe20003f4e200 */
[----:B------:R-:W-:Y:S01]  /*9690*/  @P1 FMUL R190, R190, 0.25 ;  /* 0x3e800000bebe1820 */ /* 0x000fe20000400000 */
[----:B------:R-:W-:Y:S01]  /*96a0*/  FSEL R132, R7, R132, P1 ;  /* 0x0000008407847208 */ /* 0x000fe20000800000 */
[----:B------:R-:W-:Y:S01]  /*96b0*/  FMUL R7, R124, 0.25 ;  /* 0x3e8000007c077820 */ /* 0x000fe20000400000 */
[----:B------:R-:W-:Y:S01]  /*96c0*/  FSEL R133, R6, R133, P1 ;  /* 0x0000008506857208 */ /* 0x000fe20000800000 */
[----:B------:R-:W-:Y:S01]  /*96d0*/  FMUL R6, R121, 0.25 ;  /* 0x3e80000079067820 */ /* 0x000fe20000400000 */
[----:B------:R-:W-:Y:S01]  /*96e0*/  @!P6 FMUL R192, R192, 16777216 ;  /* 0x4b800000c0c0e820 */ /* 0x000fe20000400000 */
[----:B------:R-:W-:Y:S01]  /*96f0*/  VIADD R13, R10, 0xc0cafb0d ;  /* 0xc0cafb0d0a0d7836 */ /* 0x000fe20000000000 */
[----:B------:R-:W-:Y:S01]  /*9700*/  FSEL R124, R7, R124, P1 ;  /* 0x0000007c077c7208 */ /* 0x000fe20000800000 */
[----:B------:R-:W-:Y:S01]  /*9710*/  FMUL R7, R112, 0.25 ;  /* 0x3e80000070077820 */ /* 0x000fe20000400000 */
[----:B------:R-:W-:Y:S01]  /*9720*/  FSEL R121, R6, R121, P1 ;  /* 0x0000007906797208 */ /* 0x000fe20000800000 */
[----:B------:R-:W-:Y:S01]  /*9730*/  FMUL R6, R113, 0.25 ;  /* 0x3e80000071067820 */ /* 0x000fe20000400000 */
[----:B------:R-:W-:Y:S01]  /*9740*/  @!P4 FMUL R191, R191, 16777216 ;  /* 0x4b800000bfbfc820 */ /* 0x000fe20000400000 */
[----:B------:R-:W-:Y:S01]  /*9750*/  @!P3 FMUL R189, R189, 16777216 ;  /* 0x4b800000bdbdb820 */ /* 0x000fe20000400000 */
[----:B------:R-:W-:Y:S01]  /*9760*/  FSEL R112, R7, R112, P1 ;  /* 0x0000007007707208 */ /* 0x000fe20000800000 */
[----:B------:R-:W-:Y:S01]  /*9770*/  @!P2 FMUL R190, R190, 16777216 ;  /* 0x4b800000bebea820 */ /* 0x000fe20000400000 */
[----:B------:R-:W-:Y:S01]  /*9780*/  FMUL R7, R104, 0.25 ;  /* 0x3e80000068077820 */ /* 0x000fe20000400000 */
[----:B------:R-:W-:Y:S01]  /*9790*/  FSEL R113, R6, R113, P1 ;  /* 0x0000007106717208 */ /* 0x000fe20000800000 */
[----:B------:R-:W-:Y:S01]  /*97a0*/  FMUL R6, R101, 0.25 ;  /* 0x3e80000065067820 */ /* 0x000fe20000400000 */
[----:B------:R-:W0:Y:S01]  /*97b0*/  MUFU.RCP R192, R192 ;  /* 0x000000c000c07308 */ /* 0x000e220000001000 */
[----:B------:R-:W-:Y:S01]  /*97c0*/  LOP3.LUT R12, R12, 0xff800000, RZ, 0xc0, !PT ;  /* 0xff8000000c0c7812 */ /* 0x000fe200078ec0ff */
[----:B------:R-:W-:Y:S01]  /*97d0*/  @!P6 FMUL R31, R31, 16777216 ;  /* 0x4b8000001f1fe820 */ /* 0x000fe20000400000 */
[----:B------:R-:W-:Y:S01]  /*97e0*/  FSEL R104, R7, R104, P1 ;  /* 0x0000006807687208 */ /* 0x000fe20000800000 */
[----:B------:R-:W-:Y:S01]  /*97f0*/  FMUL R7, R92, 0.25 ;  /* 0x3e8000005c077820 */ /* 0x000fe20000400000 */
[----:B------:R-:W-:Y:S01]  /*9800*/  FSEL R101, R6, R101, P1 ;  /* 0x0000006506657208 */ /* 0x000fe20000800000 */
[----:B------:R-:W-:Y:S01]  /*9810*/  FMUL R6, R93, 0.25 ;  /* 0x3e8000005d067820 */ /* 0x000fe20000400000 */
[----:B------:R-:W-:Y:S01]  /*9820*/  LOP3.LUT R14, R14, 0xff800000, RZ, 0xc0, !PT ;  /* 0xff8000000e0e7812 */ /* 0x000fe200078ec0ff */
[----:B------:R-:W1:Y:S01]  /*9830*/  MUFU.RCP R191, R191 ;  /* 0x000000bf00bf7308 */ /* 0x000e620000001000 */
[----:B------:R-:W-:Y:S01]  /*9840*/  FSEL R92, R7, R92, P1 ;  /* 0x0000005c075c7208 */ /* 0x000fe20000800000 */
[----:B------:R-:W-:Y:S01]  /*9850*/  FMUL R7, R88, 0.25 ;  /* 0x3e80000058077820 */ /* 0x000fe20000400000 */
[----:B------:R-:W-:Y:S01]  /*9860*/  FSEL R93, R6, R93, P1 ;  /* 0x0000005d065d7208 */ /* 0x000fe20000800000 */
[----:B------:R-:W-:Y:S01]  /*9870*/  @!P6 FMUL R30, R30, 16777216 ;  /* 0x4b8000001e1ee820 */ /* 0x000fe20000400000 */
[----:B------:R-:W-:Y:S01]  /*9880*/  LOP3.LUT R13, R13, 0xff800000, RZ, 0xc0, !PT ;  /* 0xff8000000d0d7812 */ /* 0x000fe200078ec0ff */
[----:B------:R-:W-:Y:S01]  /*9890*/  @!P4 FMUL R29, R29, 16777216 ;  /* 0x4b8000001d1dc820 */ /* 0x000fe20000400000 */
[----:B------:R-:W-:Y:S01]  /*98a0*/  I2FP.F32.S32 R4, R12 ;  /* 0x0000000c00047245 */ /* 0x000fe20000201400 */
[----:B------:R-:W3:Y:S01]  /*98b0*/  MUFU.RCP R189, R189 ;  /* 0x000000bd00bd7308 */ /* 0x000ee20000001000 */
[----:B------:R-:W-:Y:S01]  /*98c0*/  FSEL R88, R7, R88, P1 ;  /* 0x0000005807587208 */ /* 0x000fe20000800000 */
[----:B------:R-:W-:Y:S01]  /*98d0*/  @!P4 FMUL R28, R28, 16777216 ;  /* 0x4b8000001c1cc820 */ /* 0x000fe20000400000 */
[----:B------:R-:W-:Y:S01]  /*98e0*/  FSEL R165, RZ, -23, P5 ;  /* 0xc1b80000ffa57808 */ /* 0x000fe20002800000 */
[----:B------:R-:W-:Y:S01]  /*98f0*/  @!P3 FMUL R95, R95, 16777216 ;  /* 0x4b8000005f5fb820 */ /* 0x000fe20000400000 */
[----:B------:R-:W-:Y:S01]  /*9900*/  I2FP.F32.S32 R5, R14 ;  /* 0x0000000e00057245 */ /* 0x000fe20000201400 */
[----:B------:R-:W-:Y:S01]  /*9910*/  @!P3 FMUL R94, R94, 16777216 ;  /* 0x4b8000005e5eb820 */ /* 0x000fe20000400000 */
[----:B------:R-:W-:Y:S01]  /*9920*/  I2FP.F32.S32 R6, R13 ;  /* 0x0000000d00067245 */ /* 0x000fe20000201400 */
[----:B------:R-:W4:Y:S01]  /*9930*/  MUFU.RCP R190, R190 ;  /* 0x000000be00be7308 */ /* 0x000f220000001000 */
[----:B------:R-:W-:Y:S01]  /*9940*/  @!P2 FMUL R93, R93, 16777216 ;  /* 0x4b8000005d5da820 */ /* 0x000fe20000400000 */
        /* <DEDUP_REMOVED lines=34> */
[----:B------:R-:W-:Y:S01]  /*9b70*/  FFMA.FTZ R231, R4, 1.1920928955078125e-07, R231 ;  /* 0x3400000004e77823 */ /* 0x000fe200000100e7 */
[----:B------:R-:W-:Y:S01]  /*9b80*/  @!P6 FMUL R27, R27, 16777216 ;  /* 0x4b8000001b1be820 */ /* 0x000fe20000400000 */
[----:B------:R-:W-:Y:S01]  /*9b90*/  @!P6 FMUL R26, R26, 16777216 ;  /* 0x4b8000001a1ae820 */ /* 0x000fe20000400000 */
[C---:B0-----:R-:W-:Y:S01]  /*9ba0*/  FMUL R31, R192.reuse, R31 ;  /* 0x0000001fc01f7220 */ /* 0x041fe20000400000 */
[----:B------:R-:W-:Y:S01]  /*9bb0*/  FMUL R30, R192, R30 ;  /* 0x0000001ec01e7220 */ /* 0x000fe20000400000 */
[----:B------:R-:W-:Y:S01]  /*9bc0*/  @!P4 FMUL R25, R25, 16777216 ;  /* 0x4b8000001919c820 */ /* 0x000fe20000400000 */
[----:B------:R-:W-:Y:S01]  /*9bd0*/  @!P4 FMUL R24, R24, 16777216 ;  /* 0x4b8000001818c820 */ /* 0x000fe20000400000 */
[C---:B-1----:R-:W-:Y:S01]  /*9be0*/  FMUL R20, R191.reuse, R29 ;  /* 0x0000001dbf147220 */ /* 0x042fe20000400000 */
[----:B------:R-:W-:Y:S01]  /*9bf0*/  FMUL R21, R191, R28 ;  /* 0x0000001cbf157220 */ /* 0x000fe20000400000 */
[----:B------:R-:W-:Y:S01]  /*9c00*/  @!P3 FMUL R90, R90, 16777216 ;  /* 0x4b8000005a5ab820 */ /* 0x000fe20000400000 */
[C---:B---3--:R-:W-:Y:S01]  /*9c10*/  FMUL R95, R189.reuse, R95 ;  /* 0x0000005fbd5f7220 */ /* 0x048fe20000400000 */
[----:B------:R-:W-:Y:S01]  /*9c20*/  FMUL R94, R189, R94 ;  /* 0x0000005ebd5e7220 */ /* 0x000fe20000400000 */
[----:B------:R-:W-:Y:S01]  /*9c30*/  @!P2 FMUL R89, R89, 16777216 ;  /* 0x4b8000005959a820 */ /* 0x000fe20000400000 */
[----:B------:R-:W-:Y:S01]  /*9c40*/  @!P2 FMUL R88, R88, 16777216 ;  /* 0x4b8000005858a820 */ /* 0x000fe20000400000 */
[C---:B----4-:R-:W-:Y:S01]  /*9c50*/  FMUL R93, R190.reuse, R93 ;  /* 0x0000005dbe5d7220 */ /* 0x050fe20000400000 */
[----:B------:R-:W-:Y:S01]  /*9c60*/  FMUL R92, R190, R92 ;  /* 0x0000005cbe5c7220 */ /* 0x000fe20000400000 */
[----:B------:R-:W-:Y:S01]  /*9c70*/  FFMA.FTZ R230, R5, 1.1920928955078125e-07, R230 ;  /* 0x3400000005e67823 */ /* 0x000fe200000100e6 */
[----:B------:R-:W-:Y:S01]  /*9c80*/  FFMA.FTZ R165, R6, 1.1920928955078125e-07, R165 ;  /* 0x3400000006a57823 */ /* 0x000fe200000100a5 */
[----:B------:R-:W-:Y:S01]  /*9c90*/  FMUL R4, R191, R44 ;  /* 0x0000002cbf047220 */ /* 0x000fe20000400000 */
[----:B------:R-:W-:Y:S01]  /*9ca0*/  LOP3.LUT R17, R17, 0xff800000, RZ, 0xc0, !PT ;  /* 0xff80000011117812 */ /* 0x000fe200078ec0ff */
[C---:B------:R-:W-:Y:S01]  /*9cb0*/  FMUL R5, R191.reuse, R37 ;  /* 0x00000025bf057220 */ /* 0x040fe20000400000 */
[----:B------:R-:W-:Y:S01]  /*9cc0*/  FMUL R6, R191, R36 ;  /* 0x00000024bf067220 */ /* 0x000fe20000400000 */
[----:B------:R-:W-:Y:S01]  /*9cd0*/  FMUL R44, R189, R127 ;  /* 0x0000007fbd2c7220 */ /* 0x000fe20000400000 */
[----:B------:R-:W-:Y:S01]  /*9ce0*/  FMUL R45, R191, R45 ;  /* 0x0000002dbf2d7220 */ /* 0x000fe20000400000 */
[C---:B------:R-:W-:Y:S01]  /*9cf0*/  FMUL R36, R189.reuse, R151 ;  /* 0x00000097bd247220 */ /* 0x040fe20000400000 */
        /* <DEDUP_REMOVED lines=26> */
[----:B------:R-:W-:Y:S01]  /*9ea0*/  FMUL R22, R189, R91 ;  /* 0x0000005bbd167220 */ /* 0x000fe20000400000 */
[C---:B------:R-:W-:Y:S01]  /*9eb0*/  FMUL R7, R192.reuse, R27 ;  /* 0x0000001bc0077220 */ /* 0x040fe20000400000 */
[----:B------:R-:W-:Y:S01]  /*9ec0*/  FMUL R26, R192, R26 ;  /* 0x0000001ac01a7220 */ /* 0x000fe20000400000 */
[C---:B------:R-:W-:Y:S01]  /*9ed0*/  FMUL R25, R191.reuse, R25 ;  /* 0x00000019bf197220 */ /* 0x040fe20000400000 */
[----:B------:R-:W-:Y:S01]  /*9ee0*/  FMUL R24, R191, R24 ;  /* 0x00000018bf187220 */ /* 0x000fe20000400000 */
[----:B------:R-:W-:Y:S01]  /*9ef0*/  FMUL R189, R189, R90 ;  /* 0x0000005abdbd7220 */ /* 0x000fe20000400000 */
[C---:B------:R-:W-:Y:S01]  /*9f00*/  FMUL R89, R190.reuse, R89 ;  /* 0x00000059be597220 */ /* 0x040fe20000400000 */
[----:B------:R-:W-:Y:S01]  /*9f10*/  FMUL R88, R190, R88 ;  /* 0x00000058be587220 */ /* 0x000fe20000400000 */
[----:B------:R-:W-:Y:S01]  /*9f20*/  F2FP.SATFINITE.E4M3.F32.PACK_AB_MERGE_C R92, R93, R92, RZ ;  /* 0x0000005c5d5c723e */ /* 0x000fe200048070ff */
[----:B------:R-:W-:Y:S01]  /*9f30*/  IMAD.IADD R14, R11, 0x1, -R14 ;  /* 0x000000010b0e7824 */ /* 0x000fe200078e0a0e */
[----:B------:R-:W-:Y:S01]  /*9f40*/  F2FP.SATFINITE.E4M3.F32.PACK_AB_MERGE_C R94, R95, R94, RZ ;  /* 0x0000005e5f5e723e */ /* 0x000fe200048070ff */
[----:B------:R-:W-:Y:S01]  /*9f50*/  IMAD.IADD R13, R10, 0x1, -R13 ;  /* 0x000000010a0d7824 */ /* 0x000fe200078e0a0d */
[----:B------:R-:W-:Y:S01]  /*9f60*/  F2FP.SATFINITE.E4M3.F32.PACK_AB_MERGE_C R20, R20, R21, RZ ;  /* 0x000000151414723e */ /* 0x000fe200048070ff */
[----:B------:R-:W-:Y:S01]  /*9f70*/  FADD R14, R14, -1 ;  /* 0xbf8000000e0e7421 */ /* 0x000fe20000000000 */
[----:B------:R-:W-:Y:S01]  /*9f80*/  F2FP.SATFINITE.E4M3.F32.PACK_AB_MERGE_C R30, R31, R30, RZ ;  /* 0x0000001e1f1e723e */ /* 0x000fe200048070ff */
[----:B------:R-:W-:Y:S01]  /*9f90*/  IMAD.IADD R12, R9, 0x1, -R12 ;  /* 0x00000001090c7824 */ /* 0x000fe200078e0a0c */
[----:B------:R-:W-:Y:S01]  /*9fa0*/  I2FP.F32.S32 R16, R17 ;  /* 0x0000001100107245 */ /* 0x000fe20000201400 */
[----:B------:R-:W-:Y:S01]  /*9fb0*/  IMAD.IADD R17, R8, 0x1, -R17 ;  /* 0x0000000108117824 */ /* 0x000fe200078e0a11 */
[----:B------:R-:W-:Y:S01]  /*9fc0*/  F2FP.SATFINITE.E4M3.F32.PACK_AB_MERGE_C R21, R5, R6, RZ ;  /* 0x000000060515723e */ /* 0x000fe200048070ff */
[----:B------:R-:W-:Y:S01]  /*9fd0*/  FADD R13, R13, -1 ;  /* 0xbf8000000d0d7421 */ /* 0x000fe20000000000 */
[----:B------:R-:W-:Y:S01]  /*9fe0*/  F2FP.SATFINITE.E4M3.F32.PACK_AB_MERGE_C R45, R45, R4, RZ ;  /* 0x000000042d2d723e */ /* 0x000fe200048070ff */
[----:B------:R-:W-:Y:S01]  /*9ff0*/  FADD R17, R17, -1 ;  /* 0xbf80000011117421 */ /* 0x000fe20000000000 */
[----:B------:R-:W-:Y:S01]  /*a000*/  F2FP.SATFINITE.E4M3.F32.PACK_AB_MERGE_C R4, R89, R88, R92 ;  /* 0x000000585904723e */ /* 0x000fe2000480705c */
[----:B------:R-:W-:Y:S01]  /*a010*/  FADD R12, R12, -1 ;  /* 0xbf8000000c0c7421 */ /* 0x000fe20000000000 */
[----:B------:R-:W-:Y:S01]  /*a020*/  F2FP.SATFINITE.E4M3.F32.PACK_AB_MERGE_C R5, R22, R189, R94 ;  /* 0x000000bd1605723e */ /* 0x000fe2000480705e */
[----:B------:R-:W-:Y:S01]  /*a030*/  @!P6 FMUL R39, R39, 16777216 ;  /* 0x4b8000002727e820 */ /* 0x000fe20000400000 */
[----:B------:R-:W-:Y:S01]  /*a040*/  F2FP.SATFINITE.E4M3.F32.PACK_AB_MERGE_C R6, R25, R24, R20 ;  /* 0x000000181906723e */ /* 0x000fe20004807014 */
[----:B------:R-:W-:Y:S01]  /*a050*/  IMAD.MOV.U32 R20, RZ, RZ, 0x3dc6b27f ;  /* 0x3dc6b27fff147424 */ /* 0x000fe200078e00ff */
[----:B------:R-:W-:Y:S01]  /*a060*/  F2FP.SATFINITE.E4M3.F32.PACK_AB_MERGE_C R7, R7, R26, R30 ;  /* 0x0000001a0707723e */ /* 0x000fe2000480701e */
[----:B------:R-:W-:Y:S01]  /*a070*/  @!P6 FMUL R38, R38, 16777216 ;  /* 0x4b8000002626e820 */ /* 0x000fe20000400000 */
[----:B------:R-:W-:Y:S01]  /*a080*/  ISETP.GE.U32.AND P1, PT, R11, 0x7f800000, PT ;  /* 0x7f8000000b00780c */ /* 0x000fe20003f26070 */
[----:B------:R-:W-:Y:S01]  /*a090*/  FFMA.FTZ R163, R16, 1.1920928955078125e-07, R163 ;  /* 0x3400000010a37823 */ /* 0x000fe200000100a3 */
[----:B------:R-:W-:Y:S01]  /*a0a0*/  @!P6 FMUL R35, R35, 16777216 ;  /* 0x4b8000002323e820 */ /* 0x000fe20000400000 */
[----:B------:R0:W-:Y:S01]  /*a0b0*/  STSM.16.M88.4 [R3], R4 ;  /* 0x0000000403007844 */ /* 0x0001e20000000200 */
[----:B------:R-:W-:Y:S01]  /*a0c0*/  @!P6 FMUL R34, R34, 16777216 ;  /* 0x4b8000002222e820 */ /* 0x000fe20000400000 */
[C---:B------:R-:W-:Y:S01]  /*a0d0*/  FMUL R39, R192.reuse, R39 ;  /* 0x00000027c0277220 */ /* 0x040fe20000400000 */
[----:B------:R-:W-:Y:S01]  /*a0e0*/  FMUL R38, R192, R38 ;  /* 0x00000026c0267220 */ /* 0x000fe20000400000 */
[----:B------:R-:W-:Y:S01]  /*a0f0*/  @!P4 FMUL R33, R33, 16777216 ;  /* 0x4b8000002121c820 */ /* 0x000fe20000400000 */
[----:B------:R-:W-:Y:S01]  /*a100*/  @!P4 FMUL R32, R32, 16777216 ;  /* 0x4b8000002020c820 */ /* 0x000fe20000400000 */
[----:B------:R-:W-:Y:S01]  /*a110*/  LOP3.LUT R232, R2, 0x7f, RZ, 0xc0, !PT ;  /* 0x0000007f02e87812 */ /* 0x000fe200078ec0ff */
[C---:B------:R-:W-:Y:S01]  /*a120*/  FMUL R35, R192.reuse, R35 ;  /* 0x00000023c0237220 */ /* 0x040fe20000400000 */
[----:B------:R-:W-:Y:S01]  /*a130*/  FMUL R34, R192, R34 ;  /* 0x00000022c0227220 */ /* 0x000fe20000400000 */
[C---:B------:R-:W-:Y:S01]  /*a140*/  FMUL R33, R191.reuse, R33 ;  /* 0x00000021bf217220 */ /* 0x040fe20000400000 */
[----:B------:R-:W-:Y:S01]  /*a150*/  FMUL R32, R191, R32 ;  /* 0x00000020bf207220 */ /* 0x000fe20000400000 */
[----:B------:R-:W-:Y:S01]  /*a160*/  F2FP.SATFINITE.E4M3.F32.PACK_AB_MERGE_C R38, R39, R38, RZ ;  /* 0x000000262726723e */ /* 0x000fe200048070ff */
[----:B------:R-:W-:Y:S01]  /*a170*/  @!P2 FMUL R101, R101, 16777216 ;  /* 0x4b8000006565a820 */ /* 0x000fe20000400000 */
[----:B------:R-:W-:Y:S01]  /*a180*/  LEA R232, R232, UR47, 0x4 ;  /* 0x0000002fe8e87c11 */ /* 0x000fe2000f8e20ff */
[----:B------:R-:W-:Y:S01]  /*a190*/  @!P2 FMUL R100, R100, 16777216 ;  /* 0x4b8000006464a820 */ /* 0x000fe20000400000 */
[----:B------:R-:W-:Y:S01]  /*a1a0*/  ISETP.GE.U32.AND P0, PT, R9, 0x7f800000, PT ;  /* 0x7f8000000900780c */ /* 0x000fe20003f06070 */
[-C--:B0-----:R-:W-:Y:S01]  /*a1b0*/  FFMA.FTZ R6, R17, R20.reuse, -0.16845393180847167969 ;  /* 0xbe2c7f3011067423 */ /* 0x081fe20000010014 */
[-C--:B------:R-:W-:Y:S01]  /*a1c0*/  FFMA.FTZ R7, R14, R20.reuse, -0.16845393180847167969 ;  /* 0xbe2c7f300e077423 */ /* 0x080fe20000010014 */
[-C--:B------:R-:W-:Y:S01]  /*a1d0*/  FFMA.FTZ R4, R13, R20.reuse, -0.16845393180847167969 ;  /* 0xbe2c7f300d047423 */ /* 0x080fe20000010014 */
[----:B------:R-:W-:Y:S01]  /*a1e0*/  FFMA.FTZ R5, R12, R20, -0.16845393180847167969 ;  /* 0xbe2c7f300c057423 */ /* 0x000fe20000010014 */
[----:B------:R-:W-:Y:S01]  /*a1f0*/  FFMA.FTZ R6, R17, R6, 0.1716887056827545166 ;  /* 0x3e2fcf2a11067423 */ /* 0x000fe20000010006 */
[----:B------:R-:W-:Y:S01]  /*a200*/  FFMA.FTZ R7, R14, R7, 0.1716887056827545166 ;  /* 0x3e2fcf2a0e077423 */ /* 0x000fe20000010007 */
[----:B------:R-:W-:Y:S01]  /*a210*/  FFMA.FTZ R4, R13, R4, 0.1716887056827545166 ;  /* 0x3e2fcf2a0d047423 */ /* 0x000fe20000010004 */
[----:B------:R-:W-:Y:S01]  /*a220*/  FFMA.FTZ R5, R12, R5, 0.1716887056827545166 ;  /* 0x3e2fcf2a0c057423 */ /* 0x000fe20000010005 */
[----:B------:R-:W-:Y:S01]  /*a230*/  FFMA.FTZ R6, R17, R6, -0.17900948226451873779 ;  /* 0xbe374e4311067423 */ /* 0x000fe20000010006 */
[----:B------:R-:W-:Y:S01]  /*a240*/  FFMA.FTZ R7, R14, R7, -0.17900948226451873779 ;  /* 0xbe374e430e077423 */ /* 0x000fe20000010007 */
[----:B------:R-:W-:Y:S01]  /*a250*/  FFMA.FTZ R4, R13, R4, -0.17900948226451873779 ;  /* 0xbe374e430d047423 */ /* 0x000fe20000010004 */
[----:B------:R-:W-:Y:S01]  /*a260*/  FFMA.FTZ R5, R12, R5, -0.17900948226451873779 ;  /* 0xbe374e430c057423 */ /* 0x000fe20000010005 */
[----:B------:R-:W-:Y:S01]  /*a270*/  FFMA.FTZ R6, R17, R6, 0.20512372255325317383 ;  /* 0x3e520bf411067423 */ /* 0x000fe20000010006 */
[----:B------:R-:W-:Y:S01]  /*a280*/  FFMA.FTZ R7, R14, R7, 0.20512372255325317383 ;  /* 0x3e520bf40e077423 */ /* 0x000fe20000010007 */
[----:B------:R-:W-:Y:S01]  /*a290*/  FFMA.FTZ R4, R13, R4, 0.20512372255325317383 ;  /* 0x3e520bf40d047423 */ /* 0x000fe20000010004 */
[----:B------:R-:W-:Y:S01]  /*a2a0*/  FFMA.FTZ R5, R12, R5, 0.20512372255325317383 ;  /* 0x3e520bf40c057423 */ /* 0x000fe20000010005 */
[----:B------:R-:W-:Y:S01]  /*a2b0*/  FFMA.FTZ R6, R17, R6, -0.24046532809734344482 ;  /* 0xbe763c8b11067423 */ /* 0x000fe20000010006 */
[----:B------:R-:W-:Y:S01]  /*a2c0*/  FFMA.FTZ R7, R14, R7, -0.24046532809734344482 ;  /* 0xbe763c8b0e077423 */ /* 0x000fe20000010007 */
[----:B------:R-:W-:Y:S01]  /*a2d0*/  FFMA.FTZ R4, R13, R4, -0.24046532809734344482 ;  /* 0xbe763c8b0d047423 */ /* 0x000fe20000010004 */
[----:B------:R-:W-:Y:S01]  /*a2e0*/  FFMA.FTZ R5, R12, R5, -0.24046532809734344482 ;  /* 0xbe763c8b0c057423 */ /* 0x000fe20000010005 */
[----:B------:R-:W-:Y:S01]  /*a2f0*/  FFMA.FTZ R6, R17, R6, 0.28857114911079406738 ;  /* 0x3e93bf9911067423 */ /* 0x000fe20000010006 */
[----:B------:R-:W-:Y:S01]  /*a300*/  FFMA.FTZ R7, R14, R7, 0.28857114911079406738 ;  /* 0x3e93bf990e077423 */ /* 0x000fe20000010007 */
[----:B------:R-:W-:Y:S01]  /*a310*/  FFMA.FTZ R4, R13, R4, 0.28857114911079406738 ;  /* 0x3e93bf990d047423 */ /* 0x000fe20000010004 */
[----:B------:R-:W-:Y:S01]  /*a320*/  FFMA.FTZ R5, R12, R5, 0.28857114911079406738 ;  /* 0x3e93bf990c057423 */ /* 0x000fe20000010005 */
[----:B------:R-:W-:Y:S01]  /*a330*/  FFMA.FTZ R6, R17, R6, -0.36067417263984680176 ;  /* 0xbeb8aa4911067423 */ /* 0x000fe20000010006 */
[----:B------:R-:W-:Y:S01]  /*a340*/  FFMA.FTZ R7, R14, R7, -0.36067417263984680176 ;  /* 0xbeb8aa490e077423 */ /* 0x000fe20000010007 */
[----:B------:R-:W-:Y:S01]  /*a350*/  FFMA.FTZ R4, R13, R4, -0.36067417263984680176 ;  /* 0xbeb8aa490d047423 */ /* 0x000fe20000010004 */
[----:B------:R-:W-:Y:S01]  /*a360*/  FFMA.FTZ R5, R12, R5, -0.36067417263984680176 ;  /* 0xbeb8aa490c057423 */ /* 0x000fe20000010005 */
[----:B------:R-:W-:Y:S01]  /*a370*/  FFMA.FTZ R6, R17, R6, 0.48089820146560668945 ;  /* 0x3ef6384a11067423 */ /* 0x000fe20000010006 */
[----:B------:R-:W-:Y:S01]  /*a380*/  FFMA.FTZ R7, R14, R7, 0.48089820146560668945 ;  /* 0x3ef6384a0e077423 */ /* 0x000fe20000010007 */
[----:B------:R-:W-:Y:S01]  /*a390*/  FFMA.FTZ R4, R13, R4, 0.48089820146560668945 ;  /* 0x3ef6384a0d047423 */ /* 0x000fe20000010004 */
[----:B------:R-:W-:Y:S01]  /*a3a0*/  FFMA.FTZ R5, R12, R5, 0.48089820146560668945 ;  /* 0x3ef6384a0c057423 */ /* 0x000fe20000010005 */
[----:B------:R-:W-:Y:S01]  /*a3b0*/  FFMA.FTZ R6, R17, R6, -0.72134751081466674805 ;  /* 0xbf38aa3b11067423 */ /* 0x000fe20000010006 */
[----:B------:R-:W-:Y:S01]  /*a3c0*/  FFMA.FTZ R7, R14, R7, -0.72134751081466674805 ;  /* 0xbf38aa3b0e077423 */ /* 0x000fe20000010007 */
[----:B------:R-:W-:Y:S01]  /*a3d0*/  FFMA.FTZ R4, R13, R4, -0.72134751081466674805 ;  /* 0xbf38aa3b0d047423 */ /* 0x000fe20000010004 */
[----:B------:R-:W-:Y:S01]  /*a3e0*/  ISETP.GE.U32.AND P5, PT, R10, 0x7f800000, PT ;  /* 0x7f8000000a00780c */ /* 0x000fe20003fa6070 */
[----:B------:R-:W-:Y:S01]  /*a3f0*/  FMUL R6, R17, R6 ;  /* 0x0000000611067220 */ /* 0x000fe20000400000 */
[----:B------:R-:W-:Y:S01]  /*a400*/  FMUL R7, R14, R7 ;  /* 0x000000070e077220 */ /* 0x000fe20000400000 */
[----:B------:R-:W-:Y:S01]  /*a410*/  FFMA.FTZ R5, R12, R5, -0.72134751081466674805 ;  /* 0xbf38aa3b0c057423 */ /* 0x000fe20000010005 */
[----:B------:R-:W-:Y:S01]  /*a420*/  FMUL R4, R13, R4 ;  /* 0x000000040d047220 */ /* 0x000fe20000400000 */
[----:B------:R-:W-:Y:S01]  /*a430*/  FMUL R6, R17, R6 ;  /* 0x0000000611067220 */ /* 0x000fe20000400000 */
[----:B------:R-:W-:Y:S01]  /*a440*/  FMUL R7, R14, R7 ;  /* 0x000000070e077220 */ /* 0x000fe20000400000 */
[----:B------:R-:W-:Y:S01]  /*a450*/  FMUL R5, R12, R5 ;  /* 0x000000050c057220 */ /* 0x000fe20000400000 */
[----:B------:R-:W-:Y:S01]  /*a460*/  FMUL R4, R13, R4 ;  /* 0x000000040d047220 */ /* 0x000fe20000400000 */
[----:B------:R-:W-:Y:S01]  /*a470*/  FFMA.FTZ R6, R17, 1.4426950216293334961, R6 ;  /* 0x3fb8aa3b11067823 */ /* 0x000fe20000010006 */
[----:B------:R-:W-:Y:S01]  /*a480*/  FFMA.FTZ R7, R14, 1.4426950216293334961, R7 ;  /* 0x3fb8aa3b0e077823 */ /* 0x000fe20000010007 */
[----:B------:R-:W-:Y:S01]  /*a490*/  FMUL R5, R12, R5 ;  /* 0x000000050c057220 */ /* 0x000fe20000400000 */
[----:B------:R-:W-:Y:S01]  /*a4a0*/  FFMA.FTZ R4, R13, 1.4426950216293334961, R4 ;  /* 0x3fb8aa3b0d047823 */ /* 0x000fe20000010004 */
[----:B------:R-:W-:Y:S01]  /*a4b0*/  FADD R163, R163, R6 ;  /* 0x00000006a3a37221 */ /* 0x000fe20000000000 */
[----:B------:R-:W-:-:S02]  /*a4c0*/  @P1 IMAD.MOV.U32 R6, RZ, RZ, 0x7f800000 ;  /* 0x7f800000ff061424 */ /* 0x000fc400078e00ff */
[----:B------:R-:W-:Y:S01]  /*a4d0*/  FADD R230, R230, R7 ;  /* 0x00000007e6e67221 */ /* 0x000fe20000000000 */
[----:B------:R-:W-:Y:S01]  /*a4e0*/  F2FP.SATFINITE.E4M3.F32.PACK_AB_MERGE_C R7, R35, R34, R38 ;  /* 0x000000222307723e */ /* 0x000fe20004807026 */
[----:B------:R-:W-:Y:S01]  /*a4f0*/  @!P2 FMUL R97, R97, 16777216 ;  /* 0x4b8000006161a820 */ /* 0x000fe20000400000 */
[----:B------:R-:W-:Y:S01]  /*a500*/  @P1 FFMA.FTZ R230, R11, R6, +INF ;  /* 0x7f8000000be61423 */ /* 0x000fe20000010006 */
[----:B------:R-:W-:Y:S01]  /*a510*/  F2FP.SATFINITE.E4M3.F32.PACK_AB_MERGE_C R6, R33, R32, R21 ;  /* 0x000000202106723e */ /* 0x000fe20004807015 */
[----:B------:R-:W-:Y:S01]  /*a520*/  BAR.SYNC.DEFER_BLOCKING 0x0 ;  /* 0x0000000000007b1d */ /* 0x000fe20000010000 */
[----:B------:R-:W-:Y:S01]  /*a530*/  @!P2 FMUL R96, R96, 16777216 ;  /* 0x4b8000006060a820 */ /* 0x000fe20000400000 */
[C---:B------:R-:W-:Y:S01]  /*a540*/  FMUL R101, R190.reuse, R101 ;  /* 0x00000065be657220 */ /* 0x040fe20000400000 */
[----:B------:R-:W-:Y:S01]  /*a550*/  FMUL R100, R190, R100 ;  /* 0x00000064be647220 */ /* 0x000fe20000400000 */
[----:B------:R-:W-:Y:S01]  /*a560*/  FFMA.FTZ R12, R12, 1.4426950216293334961, R5 ;  /* 0x3fb8aa3b0c0c7823 */ /* 0x000fe20000010005 */
[----:B------:R-:W-:Y:S01]  /*a570*/  FADD R165, R165, R4 ;  /* 0x00000004a5a57221 */ /* 0x000fe20000000000 */
[C---:B------:R-:W-:Y:S01]  /*a580*/  FMUL R97, R190.reuse, R97 ;  /* 0x00000061be617220 */ /* 0x040fe20000400000 */
[----:B------:R-:W-:Y:S01]  /*a590*/  FMUL R96, R190, R96 ;  /* 0x00000060be607220 */ /* 0x000fe20000400000 */
[----:B------:R-:W-:Y:S01]  /*a5a0*/  @P0 IMAD.MOV.U32 R4, RZ, RZ, 0x7f800000 ;  /* 0x7f800000ff040424 */ /* 0x000fe200078e00ff */
[----:B------:R-:W-:Y:S01]  /*a5b0*/  F2FP.SATFINITE.E4M3.F32.PACK_AB_MERGE_C R100, R101, R100, RZ ;  /* 0x000000646564723e */ /* 0x000fe200048070ff */
[----:B------:R-:W-:Y:S01]  /*a5c0*/  @P5 IMAD.MOV.U32 R5, RZ, RZ, 0x7f800000 ;  /* 0x7f800000ff055424 */ /* 0x000fe200078e00ff */
[----:B------:R-:W-:Y:S01]  /*a5d0*/  F2FP.SATFINITE.E4M3.F32.PACK_AB_MERGE_C R102, R103, R102, RZ ;  /* 0x000000666766723e */ /* 0x000fe200048070ff */
[----:B------:R-:W-:Y:S01]  /*a5e0*/  FADD R231, R231, R12 ;  /* 0x0000000ce7e77221 */ /* 0x000fe20000000000 */
[----:B------:R-:W-:Y:S01]  /*a5f0*/  @P0 FFMA.FTZ R231, R9, R4, +INF ;  /* 0x7f80000009e70423 */ /* 0x000fe20000010004 */
[----:B------:R-:W-:Y:S01]  /*a600*/  @P5 FFMA.FTZ R165, R10, R5, +INF ;  /* 0x7f8000000aa55423 */ /* 0x000fe20000010005 */
[----:B------:R-:W-:Y:S01]  /*a610*/  F2FP.SATFINITE.E4M3.F32.PACK_AB_MERGE_C R4, R97, R96, R100 ;  /* 0x000000606104723e */ /* 0x000fe20004807064 */
[----:B------:R-:W-:Y:S01]  /*a620*/  @!P2 FMUL R149, R149, 16777216 ;  /* 0x4b8000009595a820 */ /* 0x000fe20000400000 */
[----:B------:R-:W-:Y:S01]  /*a630*/  F2FP.SATFINITE.E4M3.F32.PACK_AB_MERGE_C R5, R99, R98, R102 ;  /* 0x000000626305723e */ /* 0x000fe20004807066 */
[----:B------:R-:W-:Y:S01]  /*a640*/  @!P2 FMUL R148, R148, 16777216 ;  /* 0x4b8000009494a820 */ /* 0x000fe20000400000 */
[----:B------:R-:W-:Y:S01]  /*a650*/  @!P4 FMUL R85, R85, 16777216 ;  /* 0x4b8000005555c820 */ /* 0x000fe20000400000 */
[----:B------:R-:W-:Y:S01]  /*a660*/  FMUL R28, R190, R149 ;  /* 0x00000095be1c7220 */ /* 0x000fe20000400000 */
[----:B------:R-:W-:Y:S01]  /*a670*/  @!P4 FMUL R84, R84, 16777216 ;  /* 0x4b8000005454c820 */ /* 0x000fe20000400000 */
[----:B------:R-:W-:Y:S01]  /*a680*/  FMUL R27, R190, R148 ;  /* 0x00000094be1b7220 */ /* 0x000fe20000400000 */
[----:B------:R-:W-:Y:S01]  /*a690*/  @!P4 FMUL R81, R81, 16777216 ;  /* 0x4b8000005151c820 */ /* 0x000fe20000400000 */
[----:B------:R-:W0:Y:S01]  /*a6a0*/  LDS.128 R32, [R232] ;  /* 0x00000000e8207984 */ /* 0x000e220000000c00 */
[----:B------:R-:W-:Y:S01]  /*a6b0*/  @!P4 FMUL R80, R80, 16777216 ;  /* 0x4b8000005050c820 */ /* 0x000fe20000400000 */
[----:B------:R-:W-:Y:S01]  /*a6c0*/  @!P4 FMUL R77, R77, 16777216 ;  /* 0x4b8000004d4dc820 */ /* 0x000fe20000400000 */
[----:B------:R-:W-:Y:S01]  /*a6d0*/  F2FP.SATFINITE.E4M3.F32.PACK_AB_MERGE_C R28, R28, R27, RZ ;  /* 0x0000001b1c1c723e */ /* 0x000fe200048070ff */
[----:B------:R-:W-:Y:S01]  /*a6e0*/  BAR.SYNC.DEFER_BLOCKING 0x0 ;  /* 0x0000000000007b1d */ /* 0x000fe20000010000 */
        /* <DEDUP_REMOVED lines=17> */
[----:B------:R-:W-:Y:S01]  /*a800*/  ISETP.GE.U32.AND P4, PT, R8, 0x7f800000, PT ;  /* 0x7f8000000800780c */ /* 0x000fe20003f86070 */
[----:B------:R-:W-:Y:S01]  /*a810*/  @!P6 FMUL R47, R47, 16777216 ;  /* 0x4b8000002f2fe820 */ /* 0x000fe20000400000 */
[----:B------:R-:W-:Y:S01]  /*a820*/  @!P6 FMUL R46, R46, 16777216 ;  /* 0x4b8000002e2ee820 */ /* 0x000fe20000400000 */
[----:B------:R-:W-:Y:S01]  /*a830*/  @!P2 FMUL R109, R109, 16777216 ;  /* 0x4b8000006d6da820 */ /* 0x000fe20000400000 */
[----:B------:R-:W-:Y:S01]  /*a840*/  @!P2 FMUL R108, R108, 16777216 ;  /* 0x4b8000006c6ca820 */ /* 0x000fe20000400000 */
[----:B------:R-:W-:Y:S01]  /*a850*/  @!P6 FMUL R43, R43, 16777216 ;  /* 0x4b8000002b2be820 */ /* 0x000fe20000400000 */
[----:B------:R1:W-:Y:S01]  /*a860*/  STSM.16.M88.4 [R3], R4 ;  /* 0x0000000403007844 */ /* 0x0003e20000000200 */
[----:B------:R-:W-:Y:S01]  /*a870*/  @!P6 FMUL R42, R42, 16777216 ;  /* 0x4b8000002a2ae820 */ /* 0x000fe20000400000 */
[C---:B------:R-:W-:Y:S01]  /*a880*/  FMUL R47, R192.reuse, R47 ;  /* 0x0000002fc02f7220 */ /* 0x040fe20000400000 */
[----:B------:R-:W-:Y:S01]  /*a890*/  FMUL R46, R192, R46 ;  /* 0x0000002ec02e7220 */ /* 0x000fe20000400000 */
[----:B------:R-:W-:Y:S01]  /*a8a0*/  BAR.SYNC.DEFER_BLOCKING 0x0 ;  /* 0x0000000000007b1d */ /* 0x000fe20000010000 */
[----:B------:R-:W-:Y:S01]  /*a8b0*/  @!P2 FMUL R105, R105, 16777216 ;  /* 0x4b8000006969a820 */ /* 0x000fe20000400000 */
[----:B------:R-:W-:Y:S01]  /*a8c0*/  @!P2 FMUL R104, R104, 16777216 ;  /* 0x4b8000006868a820 */ /* 0x000fe20000400000 */
[C---:B------:R-:W-:Y:S01]  /*a8d0*/  FMUL R109, R190.reuse, R109 ;  /* 0x0000006dbe6d7220 */ /* 0x040fe20000400000 */
[----:B------:R-:W-:Y:S01]  /*a8e0*/  FMUL R108, R190, R108 ;  /* 0x0000006cbe6c7220 */ /* 0x000fe20000400000 */
[----:B------:R-:W-:Y:S01]  /*a8f0*/  FSETP.NEU.AND P3, PT, R9, RZ, PT ;  /* 0x000000ff0900720b */ /* 0x000fe20003f6d000 */
[C---:B------:R-:W-:Y:S01]  /*a900*/  FMUL R43, R192.reuse, R43 ;  /* 0x0000002bc02b7220 */ /* 0x040fe20000400000 */
[----:B------:R-:W-:Y:S01]  /*a910*/  FMUL R42, R192, R42 ;  /* 0x0000002ac02a7220 */ /* 0x000fe20000400000 */
[C---:B------:R-:W-:Y:S01]  /*a920*/  FMUL R41, R191.reuse, R41 ;  /* 0x00000029bf297220 */ /* 0x040fe20000400000 */
[----:B------:R-:W-:Y:S01]  /*a930*/  FMUL R40, R191, R40 ;  /* 0x00000028bf287220 */ /* 0x000fe20000400000 */
[C---:B------:R-:W-:Y:S01]  /*a940*/  FMUL R105, R190.reuse, R105 ;  /* 0x00000069be697220 */ /* 0x040fe20000400000 */
[----:B------:R-:W-:Y:S01]  /*a950*/  FMUL R104, R190, R104 ;  /* 0x00000068be687220 */ /* 0x000fe20000400000 */
[----:B------:R-:W-:Y:S01]  /*a960*/  @P4 IMAD.MOV.U32 R9, RZ, RZ, 0x7f800000 ;  /* 0x7f800000ff094424 */ /* 0x000fe200078e00ff */
[----:B------:R-:W-:Y:S01]  /*a970*/  F2FP.SATFINITE.E4M3.F32.PACK_AB_MERGE_C R108, R109, R108, RZ ;  /* 0x0000006c6d6c723e */ /* 0x000fe200048070ff */
[----:B------:R-:W-:Y:S01]  /*a980*/  @!P2 FMUL R145, R145, 16777216 ;  /* 0x4b8000009191a820 */ /* 0x000fe20000400000 */
[----:B------:R-:W-:Y:S01]  /*a990*/  F2FP.SATFINITE.E4M3.F32.PACK_AB_MERGE_C R110, R111, R110, RZ ;  /* 0x0000006e6f6e723e */ /* 0x000fe200048070ff */
[----:B------:R-:W-:Y:S01]  /*a9a0*/  @!P2 FMUL R144, R144, 16777216 ;  /* 0x4b8000009090a820 */ /* 0x000fe20000400000 */
[----:B------:R-:W-:Y:S01]  /*a9b0*/  F2FP.SATFINITE.E4M3.F32.PACK_AB_MERGE_C R46, R47, R46, RZ ;  /* 0x0000002e2f2e723e */ /* 0x000fe200048070ff */
[----:B------:R-:W-:Y:S01]  /*a9c0*/  @!P2 FMUL R141, R141, 16777216 ;  /* 0x4b8000008d8da820 */ /* 0x000fe20000400000 */
[----:B------:R-:W-:Y:S01]  /*a9d0*/  @!P2 FMUL R140, R140, 16777216 ;  /* 0x4b8000008c8ca820 */ /* 0x000fe20000400000 */
[----:B------:R-:W-:Y:S01]  /*a9e0*/  @!P2 FMUL R137, R137, 16777216 ;  /* 0x4b8000008989a820 */ /* 0x000fe20000400000 */
[----:B------:R-:W-:Y:S01]  /*a9f0*/  @!P2 FMUL R136, R136, 16777216 ;  /* 0x4b8000008888a820 */ /* 0x000fe20000400000 */
[----:B------:R-:W-:Y:S01]  /*aa00*/  @!P2 FMUL R133, R133, 16777216 ;  /* 0x4b8000008585a820 */ /* 0x000fe20000400000 */
[----:B------:R-:W-:Y:S01]  /*aa10*/  @!P2 FMUL R132, R132, 16777216 ;  /* 0x4b8000008484a820 */ /* 0x000fe20000400000 */
[----:B------:R-:W3:Y:S01]  /*aa20*/  LDS.128 R24, [R232] ;  /* 0x00000000e8187984 */ /* 0x000ee20000000c00 */
        /* <DEDUP_REMOVED lines=10> */
[----:B------:R-:W-:Y:S01]  /*aad0*/  FSETP.NEU.AND P2, PT, R11, RZ, PT ;  /* 0x000000ff0b00720b */ /* 0x000fe20003f4d000 */
[----:B------:R-:W-:Y:S01]  /*aae0*/  @P4 FFMA.FTZ R163, R8, R9, +INF ;  /* 0x7f80000008a34423 */ /* 0x000fe20000010009 */
[----:B------:R-:W-:Y:S01]  /*aaf0*/  FSETP.NEU.AND P1, PT, R10, RZ, PT ;  /* 0x000000ff0a00720b */ /* 0x000fe20003f2d000 */
[----:B------:R-:W-:Y:S01]  /*ab00*/  @!P6 FMUL R55, R55, 16777216 ;  /* 0x4b8000003737e820 */ /* 0x000fe20000400000 */
[----:B------:R-:W-:Y:S01]  /*ab10*/  FSETP.NEU.AND P0, PT, R8, RZ, PT ;  /* 0x000000ff0800720b */ /* 0x000fe20003f0d000 */
[----:B------:R-:W-:Y:S01]  /*ab20*/  @!P6 FMUL R54, R54, 16777216 ;  /* 0x4b8000003636e820 */ /* 0x000fe20000400000 */
[----:B------:R-:W-:Y:S01]  /*ab30*/  F2FP.SATFINITE.E4M3.F32.PACK_AB_MERGE_C R8, R105, R104, R108 ;  /* 0x000000686908723e */ /* 0x000fe2000480706c */
[----:B------:R-:W-:Y:S01]  /*ab40*/  @!P6 FMUL R51, R51, 16777216 ;  /* 0x4b8000003333e820 */ /* 0x000fe20000400000 */
[----:B------:R-:W-:Y:S01]  /*ab50*/  F2FP.SATFINITE.E4M3.F32.PACK_AB_MERGE_C R9, R107, R106, R110 ;  /* 0x0000006a6b09723e */ /* 0x000fe2000480706e */
[----:B------:R-:W-:Y:S01]  /*ab60*/  @!P6 FMUL R50, R50, 16777216 ;  /* 0x4b8000003232e820 */ /* 0x000fe20000400000 */
[----:B------:R-:W-:Y:S01]  /*ab70*/  F2FP.SATFINITE.E4M3.F32.PACK_AB_MERGE_C R10, R41, R40, R45 ;  /* 0x00000028290a723e */ /* 0x000fe2000480702d */
[----:B------:R-:W-:Y:S01]  /*ab80*/  FMUL R55, R192, R55 ;  /* 0x00000037c0377220 */ /* 0x000fe20000400000 */
[----:B------:R-:W-:Y:S01]  /*ab90*/  F2FP.SATFINITE.E4M3.F32.PACK_AB_MERGE_C R11, R43, R42, R46 ;  /* 0x0000002a2b0b723e */ /* 0x000fe2000480702e */
[----:B------:R-:W-:Y:S01]  /*aba0*/  BAR.SYNC.DEFER_BLOCKING 0x0 ;  /* 0x0000000000007b1d */ /* 0x000fe20000010000 */
[----:B------:R-:W-:Y:S01]  /*abb0*/  F2FP.SATFINITE.E4M3.F32.PACK_AB_MERGE_C R36, R36, R23, RZ ;  /* 0x000000172424723e */ /* 0x000fe200048070ff */
[----:B------:R-:W-:Y:S01]  /*abc0*/  FMUL R54, R192, R54 ;  /* 0x00000036c0367220 */ /* 0x000fe20000400000 */
        /* <DEDUP_REMOVED lines=8> */
[C---:B------:R-:W-:Y:S01]  /*ac50*/  FMUL R113, R190.reuse, R113 ;  /* 0x00000071be717220 */ /* 0x040fe20000400000 */
[----:B------:R-:W-:Y:S01]  /*ac60*/  FMUL R112, R190, R112 ;  /* 0x00000070be707220 */ /* 0x000fe20000400000 */
[----:B------:R-:W-:Y:S01]  /*ac70*/  F2FP.SATFINITE.E4M3.F32.PACK_AB_MERGE_C R116, R117, R116, RZ ;  /* 0x000000747574723e */ /* 0x000fe200048070ff */
[----:B------:R-:W-:Y:S01]  /*ac80*/  @!P6 FMUL R63, R63, 16777216 ;  /* 0x4b8000003f3fe820 */ /* 0x000fe20000400000 */
[----:B------:R-:W-:Y:S01]  /*ac90*/  F2FP.SATFINITE.E4M3.F32.PACK_AB_MERGE_C R118, R119, R118, RZ ;  /* 0x000000767776723e */ /* 0x000fe200048070ff */
[----:B------:R-:W-:Y:S01]  /*aca0*/  @!P6 FMUL R62, R62, 16777216 ;  /* 0x4b8000003e3ee820 */ /* 0x000fe20000400000 */
[----:B------:R-:W-:Y:S01]  /*acb0*/  F2FP.SATFINITE.E4M3.F32.PACK_AB_MERGE_C R52, R53, R52, RZ ;  /* 0x000000343534723e */ /* 0x000fe200048070ff */
[C---:B------:R-:W-:Y:S01]  /*acc0*/  FMUL R16, R190.reuse, R125 ;  /* 0x0000007dbe107220 */ /* 0x040fe20000400000 */
[----:B------:R-:W-:Y:S01]  /*acd0*/  F2FP.SATFINITE.E4M3.F32.PACK_AB_MERGE_C R54, R55, R54, RZ ;  /* 0x000000363736723e */ /* 0x000fe200048070ff */
[----:B------:R-:W-:Y:S01]  /*ace0*/  FMUL R91, R190, R124 ;  /* 0x0000007cbe5b7220 */ /* 0x000fe20000400000 */
[----:B------:R-:W-:Y:S01]  /*acf0*/  F2FP.SATFINITE.E4M3.F32.PACK_AB_MERGE_C R12, R113, R112, R116 ;  /* 0x00000070710c723e */ /* 0x000fe20004807074 */
[----:B------:R-:W-:Y:S01]  /*ad00*/  @!P6 FMUL R59, R59, 16777216 ;  /* 0x4b8000003b3be820 */ /* 0x000fe20000400000 */
[----:B------:R-:W-:Y:S01]  /*ad10*/  F2FP.SATFINITE.E4M3.F32.PACK_AB_MERGE_C R13, R115, R114, R118 ;  /* 0x00000072730d723e */ /* 0x000fe20004807076 */
[----:B------:R-:W-:Y:S01]  /*ad20*/  STSM.16.M88.4 [R3], R8 ;  /* 0x0000000803007844 */ /* 0x000fe20000000200 */
[----:B------:R-:W-:Y:S01]  /*ad30*/  F2FP.SATFINITE.E4M3.F32.PACK_AB_MERGE_C R14, R49, R48, R52 ;  /* 0x00000030310e723e */ /* 0x000fe20004807034 */
[----:B------:R-:W-:Y:S01]  /*ad40*/  @!P6 FMUL R58, R58, 16777216 ;  /* 0x4b8000003a3ae820 */ /* 0x000fe20000400000 */
[----:B------:R-:W-:Y:S01]  /*ad50*/  F2FP.SATFINITE.E4M3.F32.PACK_AB_MERGE_C R15, R15, R50, R54 ;  /* 0x000000320f0f723e */ /* 0x000fe20004807036 */
[----:B------:R-:W-:Y:S01]  /*ad60*/  BAR.SYNC.DEFER_BLOCKING 0x0 ;  /* 0x0000000000007b1d */ /* 0x000fe20000010000 */
[C---:B------:R-:W-:Y:S01]  /*ad70*/  FMUL R63, R192.reuse, R63 ;  /* 0x0000003fc03f7220 */ /* 0x040fe20000400000 */
[----:B------:R-:W-:Y:S01]  /*ad80*/  FMUL R62, R192, R62 ;  /* 0x0000003ec03e7220 */ /* 0x000fe20000400000 */
[C---:B------:R-:W-:Y:S01]  /*ad90*/  FMUL R61, R191.reuse, R61 ;  /* 0x0000003dbf3d7220 */ /* 0x040fe20000400000 */
[C---:B------:R-:W-:Y:S01]  /*ada0*/  FMUL R60, R191.reuse, R60 ;  /* 0x0000003cbf3c7220 */ /* 0x040fe20000400000 */
[C---:B------:R-:W-:Y:S01]  /*adb0*/  FMUL R121, R190.reuse, R121 ;  /* 0x00000079be797220 */ /* 0x040fe20000400000 */
[----:B------:R-:W-:Y:S01]  /*adc0*/  FMUL R120, R190, R120 ;  /* 0x00000078be787220 */ /* 0x000fe20000400000 */
[----:B------:R-:W-:Y:S01]  /*add0*/  F2FP.SATFINITE.E4M3.F32.PACK_AB_MERGE_C R16, R16, R91, RZ ;  /* 0x0000005b1010723e */ /* 0x000fe200048070ff */
[C---:B------:R-:W-:Y:S01]  /*ade0*/  FMUL R59, R192.reuse, R59 ;  /* 0x0000003bc03b7220 */ /* 0x040fe20000400000 */
[----:B------:R-:W-:Y:S01]  /*adf0*/  FMUL R58, R192, R58 ;  /* 0x0000003ac03a7220 */ /* 0x000fe20000400000 */
[C---:B------:R-:W-:Y:S01]  /*ae00*/  FMUL R57, R191.reuse, R57 ;  /* 0x00000039bf397220 */ /* 0x040fe20000400000 */
[----:B------:R-:W-:Y:S01]  /*ae10*/  FMUL R56, R191, R56 ;  /* 0x00000038bf387220 */ /* 0x000fe20000400000 */
[----:B------:R-:W-:Y:S01]  /*ae20*/  F2FP.SATFINITE.E4M3.F32.PACK_AB_MERGE_C R44, R44, R127, RZ ;  /* 0x0000007f2c2c723e */ /* 0x000fe200048070ff */
[C---:B------:R-:W-:Y:S01]  /*ae30*/  FMUL R18, R190.reuse, R133 ;  /* 0x00000085be127220 */ /* 0x040fe20000400000 */
[----:B------:R-:W-:Y:S01]  /*ae40*/  F2FP.SATFINITE.E4M3.F32.PACK_AB_MERGE_C R60, R61, R60, RZ ;  /* 0x0000003c3d3c723e */ /* 0x000fe200048070ff */
[C---:B------:R-:W-:Y:S01]  /*ae50*/  FMUL R51, R190.reuse, R132 ;  /* 0x00000084be337220 */ /* 0x040fe20000400000 */
[----:B------:R-:W-:Y:S01]  /*ae60*/  F2FP.SATFINITE.E4M3.F32.PACK_AB_MERGE_C R62, R63, R62, RZ ;  /* 0x0000003e3f3e723e */ /* 0x000fe200048070ff */
[C---:B------:R-:W-:Y:S01]  /*ae70*/  FMUL R129, R190.reuse, R129 ;  /* 0x00000081be817220 */ /* 0x040fe20000400000 */
[----:B------:R-:W-:Y:S01]  /*ae80*/  F2FP.SATFINITE.E4M3.F32.PACK_AB_MERGE_C R120, R121, R120, R16 ;  /* 0x000000787978723e */ /* 0x000fe20004807010 */
[----:B------:R-:W-:Y:S01]  /*ae90*/  FMUL R128, R190, R128 ;  /* 0x00000080be807220 */ /* 0x000fe20000400000 */
[----:B------:R-:W-:Y:S01]  /*aea0*/  F2FP.SATFINITE.E4M3.F32.PACK_AB_MERGE_C R121, R123, R122, R44 ;  /* 0x0000007a7b79723e */ /* 0x000fe2000480702c */
[----:B------:R-:W-:Y:S01]  /*aeb0*/  @!P6 FMUL R71, R71, 16777216 ;  /* 0x4b8000004747e820 */ /* 0x000fe20000400000 */
[----:B------:R-:W-:Y:S01]  /*aec0*/  F2FP.SATFINITE.E4M3.F32.PACK_AB_MERGE_C R122, R57, R56, R60 ;  /* 0x00000038397a723e */ /* 0x000fe2000480703c */
[----:B------:R-:W-:Y:S01]  /*aed0*/  @!P6 FMUL R70, R70, 16777216 ;  /* 0x4b8000004646e820 */ /* 0x000fe20000400000 */
[----:B------:R-:W4:Y:S01]  /*aee0*/  LDS.128 R20, [R232] ;  /* 0x00000000e8147984 */ /* 0x000f220000000c00 */
[----:B------:R-:W-:Y:S01]  /*aef0*/  F2FP.SATFINITE.E4M3.F32.PACK_AB_MERGE_C R123, R59, R58, R62 ;  /* 0x0000003a3b7b723e */ /* 0x000fe2000480703e */
[----:B------:R-:W-:Y:S01]  /*af00*/  @!P6 FMUL R67, R67, 16777216 ;  /* 0x4b8000004343e820 */ /* 0x000fe20000400000 */
[----:B------:R-:W-:Y:S01]  /*af10*/  F2FP.SATFINITE.E4M3.F32.PACK_AB_MERGE_C R18, R18, R51, RZ ;  /* 0x000000331212723e */ /* 0x000fe200048070ff */
[----:B------:R-:W-:Y:S01]  /*af20*/  BAR.SYNC.DEFER_BLOCKING 0x0 ;  /* 0x0000000000007b1d */ /* 0x000fe20000010000 */
[----:B------:R-:W-:Y:S01]  /*af30*/  F2FP.SATFINITE.E4M3.F32.PACK_AB_MERGE_C R19, R19, R134, RZ ;  /* 0x000000861313723e */ /* 0x000fe200048070ff */
[----:B------:R-:W-:Y:S01]  /*af40*/  @!P6 FMUL R66, R66, 16777216 ;  /* 0x4b8000004242e820 */ /* 0x000fe20000400000 */
[----:B------:R-:W-:Y:S01]  /*af50*/  F2FP.SATFINITE.E4M3.F32.PACK_AB_MERGE_C R128, R129, R128, R18 ;  /* 0x000000808180723e */ /* 0x000fe20004807012 */
[C---:B------:R-:W-:Y:S01]  /*af60*/  FMUL R71, R192.reuse, R71 ;  /* 0x00000047c0477220 */ /* 0x040fe20000400000 */
[----:B------:R-:W-:Y:S01]  /*af70*/  F2FP.SATFINITE.E4M3.F32.PACK_AB_MERGE_C R129, R131, R130, R19 ;  /* 0x000000828381723e */ /* 0x000fe20004807013 */
[C---:B------:R-:W-:Y:S01]  /*af80*/  FMUL R70, R192.reuse, R70 ;  /* 0x00000046c0467220 */ /* 0x040fe20000400000 */
[C---:B------:R-:W-:Y:S01]  /*af90*/  FMUL R69, R191.reuse, R69 ;  /* 0x00000045bf457220 */ /* 0x040fe20000400000 */
[C---:B------:R-:W-:Y:S01]  /*afa0*/  FMUL R68, R191.reuse, R68 ;  /* 0x00000044bf447220 */ /* 0x040fe20000400000 */
        /* <DEDUP_REMOVED lines=8> */
[----:B------:R-:W-:Y:S01]  /*b030*/  F2FP.SATFINITE.E4M3.F32.PACK_AB_MERGE_C R130, R65, R64, R68 ;  /* 0x000000404182723e */ /* 0x000fe20004807044 */
[C---:B------:R-:W-:Y:S01]  /*b040*/  FMUL R29, R190.reuse, R141 ;  /* 0x0000008dbe1d7220 */ /* 0x040fe20000400000 */
[----:B------:R-:W-:Y:S01]  /*b050*/  F2FP.SATFINITE.E4M3.F32.PACK_AB_MERGE_C R131, R67, R66, R70 ;  /* 0x000000424383723e */ /* 0x000fe20004807046 */
[----:B------:R-:W-:Y:S01]  /*b060*/  FMUL R140, R190, R140 ;  /* 0x0000008cbe8c7220 */ /* 0x000fe20000400000 */
[----:B------:R-:W-:Y:S01]  /*b070*/  @!P6 FMUL R75, R75, 16777216 ;  /* 0x4b8000004b4be820 */ /* 0x000fe20000400000 */
[----:B------:R-:W-:Y:S01]  /*b080*/  @!P6 FMUL R74, R74, 16777216 ;  /* 0x4b8000004a4ae820 */ /* 0x000fe20000400000 */
[C---:B------:R-:W-:Y:S01]  /*b090*/  FMUL R79, R192.reuse, R79 ;  /* 0x0000004fc04f7220 */ /* 0x040fe20000400000 */
[----:B------:R-:W-:Y:S01]  /*b0a0*/  STSM.16.M88.4 [R3], R12 ;  /* 0x0000000c03007844 */ /* 0x000fe20000000200 */
[----:B------:R-:W-:Y:S01]  /*b0b0*/  FMUL R78, R192, R78 ;  /* 0x0000004ec04e7220 */ /* 0x000fe20000400000 */
[C---:B------:R-:W-:Y:S01]  /*b0c0*/  FMUL R77, R191.reuse, R77 ;  /* 0x0000004dbf4d7220 */ /* 0x040fe20000400000 */
[----:B------:R-:W-:Y:S01]  /*b0d0*/  FMUL R76, R191, R76 ;  /* 0x0000004cbf4c7220 */ /* 0x000fe20000400000 */
[----:B------:R-:W-:Y:S01]  /*b0e0*/  BAR.SYNC.DEFER_BLOCKING 0x0 ;  /* 0x0000000000007b1d */ /* 0x000fe20000010000 */
        /* <DEDUP_REMOVED lines=8> */
[----:B------:R-:W5:Y:S01]  /*b170*/  LDC.64 R30, c[0x0][0x228] ;  /* 0x00008a00ff1e7b82 */ /* 0x000f620000000a00 */
[----:B------:R-:W-:Y:S01]  /*b180*/  F2FP.SATFINITE.E4M3.F32.PACK_AB_MERGE_C R76, R77, R76, RZ ;  /* 0x0000004c4d4c723e */ /* 0x000fe200048070ff */
[C---:B------:R-:W-:Y:S01]  /*b190*/  FMUL R145, R190.reuse, R145 ;  /* 0x00000091be917220 */ /* 0x040fe20000400000 */
[----:B------:R-:W-:Y:S01]  /*b1a0*/  F2FP.SATFINITE.E4M3.F32.PACK_AB_MERGE_C R78, R79, R78, RZ ;  /* 0x0000004e4f4e723e */ /* 0x000fe200048070ff */
[----:B------:R-:W-:Y:S01]  /*b1b0*/  FMUL R144, R190, R144 ;  /* 0x00000090be907220 */ /* 0x000fe20000400000 */
[----:B------:R-:W-:Y:S01]  /*b1c0*/  F2FP.SATFINITE.E4M3.F32.PACK_AB_MERGE_C R136, R137, R136, R29 ;  /* 0x000000888988723e */ /* 0x000fe2000480701d */
[----:B------:R-:W-:Y:S01]  /*b1d0*/  @!P6 FMUL R87, R87, 16777216 ;  /* 0x4b8000005757e820 */ /* 0x000fe20000400000 */
[----:B------:R-:W-:Y:S01]  /*b1e0*/  F2FP.SATFINITE.E4M3.F32.PACK_AB_MERGE_C R137, R139, R138, R37 ;  /* 0x0000008a8b89723e */ /* 0x000fe20004807025 */
[----:B------:R-:W-:Y:S01]  /*b1f0*/  @!P6 FMUL R86, R86, 16777216 ;  /* 0x4b8000005656e820 */ /* 0x000fe20000400000 */
[----:B------:R-:W-:Y:S01]  /*b200*/  F2FP.SATFINITE.E4M3.F32.PACK_AB_MERGE_C R138, R73, R72, R76 ;  /* 0x00000048498a723e */ /* 0x000fe2000480704c */
[----:B------:R-:W-:Y:S01]  /*b210*/  @!P6 FMUL R83, R83, 16777216 ;  /* 0x4b8000005353e820 */ /* 0x000fe20000400000 */
[----:B------:R-:W-:Y:S01]  /*b220*/  F2FP.SATFINITE.E4M3.F32.PACK_AB_MERGE_C R139, R75, R74, R78 ;  /* 0x0000004a4b8b723e */ /* 0x000fe2000480704e */
[----:B------:R-:W-:Y:S01]  /*b230*/  @!P6 FMUL R82, R82, 16777216 ;  /* 0x4b8000005252e820 */ /* 0x000fe20000400000 */
[----:B--2---:R-:W-:Y:S01]  /*b240*/  LOP3.LUT R236, R236, 0x7f, R238, 0xf8, !PT ;  /* 0x0000007fecec7812 */ /* 0x004fe200078ef8ee */
[C---:B------:R-:W-:Y:S01]  /*b250*/  FMUL R87, R192.reuse, R87 ;  /* 0x00000057c0577220 */ /* 0x040fe20000400000 */
[----:B------:R-:W2:Y:S01]  /*b260*/  LDS.128 R12, [R232] ;  /* 0x00000000e80c7984 */ /* 0x000ea20000000c00 */
[----:B------:R-:W-:Y:S01]  /*b270*/  F2FP.SATFINITE.E4M3.F32.PACK_AB_MERGE_C R144, R145, R144, R28 ;  /* 0x000000909190723e */ /* 0x000fe2000480701c */
[----:B------:R-:W-:Y:S01]  /*b280*/  FMUL R86, R192, R86 ;  /* 0x00000056c0567220 */ /* 0x000fe20000400000 */
[----:B-1----:R-:W-:Y:S01]  /*b290*/  IMAD R5, R236, UR5, RZ ;  /* 0x00000005ec057c24 */ /* 0x002fe2000f8e02ff */
[----:B------:R-:W-:Y:S01]  /*b2a0*/  BAR.SYNC.DEFER_BLOCKING 0x0 ;  /* 0x0000000000007b1d */ /* 0x000fe20000010000 */
[C---:B------:R-:W-:Y:S01]  /*b2b0*/  FMUL R85, R191.reuse, R85 ;  /* 0x00000055bf557220 */ /* 0x040fe20000400000 */
[----:B------:R-:W-:Y:S01]  /*b2c0*/  FMUL R84, R191, R84 ;  /* 0x00000054bf547220 */ /* 0x000fe20000400000 */
[C---:B------:R-:W-:Y:S01]  /*b2d0*/  FMUL R83, R192.reuse, R83 ;  /* 0x00000053c0537220 */ /* 0x040fe20000400000 */
[----:B------:R-:W-:Y:S01]  /*b2e0*/  FMUL R82, R192, R82 ;  /* 0x00000052c0527220 */ /* 0x000fe20000400000 */
[----:B-----5:R-:W-:Y:S01]  /*b2f0*/  IADD3 R28, P4, P5, R5, UR4, R30 ;  /* 0x00000004051c7c10 */ /* 0x020fe2000fd9e01e */
[C---:B------:R-:W-:Y:S01]  /*b300*/  FMUL R81, R191.reuse, R81 ;  /* 0x00000051bf517220 */ /* 0x040fe20000400000 */
[----:B------:R-:W-:Y:S01]  /*b310*/  SHF.R.S32.HI R30, RZ, 0x1f, R5 ;  /* 0x0000001fff1e7819 */ /* 0x000fe20000011405 */
[----:B------:R-:W-:Y:S01]  /*b320*/  FMUL R80, R191, R80 ;  /* 0x00000050bf507220 */ /* 0x000fe20000400000 */
[----:B------:R-:W-:Y:S01]  /*b330*/  F2FP.SATFINITE.E4M3.F32.PACK_AB_MERGE_C R84, R85, R84, RZ ;  /* 0x000000545554723e */ /* 0x000fe200048070ff */
[----:B------:R-:W-:Y:S01]  /*b340*/  USHF.R.S32.HI UR5, URZ, 0x1f, UR4 ;  /* 0x0000001f3f057899 */ /* 0x000fe20008011404 */
[----:B------:R-:W-:Y:S01]  /*b350*/  F2FP.SATFINITE.E4M3.F32.PACK_AB_MERGE_C R86, R87, R86, RZ ;  /* 0x000000565756723e */ /* 0x000fe200048070ff */
[----:B------:R-:W-:Y:S01]  /*b360*/  IMAD.SHL.U32 R37, R233, 0x2, RZ ;  /* 0x00000002e9257824 */ /* 0x000fe200078e00ff */
[----:B------:R-:W-:Y:S01]  /*b370*/  F2FP.SATFINITE.E4M3.F32.PACK_AB_MERGE_C R145, R147, R146, R36 ;  /* 0x000000929391723e */ /* 0x000fe20004807024 */
[----:B------:R-:W-:Y:S01]  /*b380*/  IMAD.SHL.U32 R39, R233, 0x4, RZ ;  /* 0x00000004e9277824 */ /* 0x000fe200078e00ff */
[----:B------:R-:W-:Y:S01]  /*b390*/  F2FP.SATFINITE.E4M3.F32.PACK_AB_MERGE_C R146, R81, R80, R84 ;  /* 0x000000505192723e */ /* 0x000fe20004807054 */
[----:B------:R-:W-:Y:S01]  /*b3a0*/  IMAD R41, R233, 0x5, RZ ;  /* 0x00000005e9297824 */ /* 0x000fe200078e02ff */
[----:B------:R-:W-:Y:S01]  /*b3b0*/  F2FP.SATFINITE.E4M3.F32.PACK_AB_MERGE_C R147, R83, R82, R86 ;  /* 0x000000525393723e */ /* 0x000fe20004807056 */
[C---:B------:R-:W-:Y:S01]  /*b3c0*/  IMAD R77, R233.reuse, 0x32, RZ ;  /* 0x00000032e94d7824 */ /* 0x040fe200078e02ff */
[----:B------:R-:W-:Y:S01]  /*b3d0*/  IADD3.X R29, R30, UR5, R31, P4, P5 ;  /* 0x000000051e1d7c10 */ /* 0x000fe2000a7ea41f */
[C---:B------:R-:W-:Y:S01]  /*b3e0*/  IMAD R83, R233.reuse, 0x35, RZ ;  /* 0x00000035e9537824 */ /* 0x040fe200078e02ff */
[----:B------:R-:W-:Y:S01]  /*b3f0*/  IADD3 R30, P4, R28, R233, RZ ;  /* 0x000000e91c1e7210 */ /* 0x000fe20007f9e0ff */
[C---:B------:R-:W-:Y:S01]  /*b400*/  IMAD R75, R233.reuse, 0x31, RZ ;  /* 0x00000031e94b7824 */ /* 0x040fe200078e02ff */
[C---:B0-----:R-:W-:Y:S01]  /*b410*/  PRMT R59, R32.reuse, 0x7773, RZ ;  /* 0x00007773203b7816 */ /* 0x041fe200000000ff */
[----:B------:R0:W-:Y:S01]  /*b420*/  STSM.16.M88.4 [R3], R120 ;  /* 0x0000007803007844 */ /* 0x0001e20000000200 */
[C---:B------:R-:W-:Y:S01]  /*b430*/  PRMT R61, R32.reuse, 0x7772, RZ ;  /* 0x00007772203d7816 */ /* 0x040fe200000000ff */
[C---:B------:R-:W-:Y:S01]  /*b440*/  IMAD R79, R233.reuse, 0x33, RZ ;  /* 0x00000033e94f7824 */ /* 0x040fe200078e02ff */
[C---:B------:R-:W-:Y:S01]  /*b450*/  PRMT R45, R32.reuse, 0x7771, RZ ;  /* 0x00007771202d7816 */ /* 0x040fe200000000ff */
[----:B------:R-:W-:Y:S01]  /*b460*/  BAR.SYNC.DEFER_BLOCKING 0x0 ;  /* 0x0000000000007b1d */ /* 0x000fe20000010000 */
[----:B------:R-:W-:Y:S01]  /*b470*/  PRMT R43, R32, 0x7770, RZ ;  /* 0x00007770202b7816 */ /* 0x000fe200000000ff */
[C---:B------:R-:W-:Y:S01]  /*b480*/  IMAD R89, R233.reuse, 0x38, RZ ;  /* 0x00000038e9597824 */ /* 0x040fe200078e02ff */
[C---:B------:R-:W-:Y:S01]  /*b490*/  PRMT R51, R34.reuse, 0x7773, RZ ;  /* 0x0000777322337816 */ /* 0x040fe200000000ff */
[C---:B------:R-:W-:Y:S01]  /*b4a0*/  IMAD R81, R233.reuse, 0x34, RZ ;  /* 0x00000034e9517824 */ /* 0x040fe200078e02ff */
[C---:B------:R-:W-:Y:S01]  /*b4b0*/  PRMT R53, R34.reuse, 0x7772, RZ ;  /* 0x0000777222357816 */ /* 0x040fe200000000ff */
[C---:B------:R-:W-:Y:S01]  /*b4c0*/  IMAD R85, R233.reuse, 0x36, RZ ;  /* 0x00000036e9557824 */ /* 0x040fe200078e02ff */
[C---:B------:R-:W-:Y:S01]  /*b4d0*/  PRMT R67, R34.reuse, 0x7771, RZ ;  /* 0x0000777122437816 */ /* 0x040fe200000000ff */
[C---:B------:R-:W-:Y:S01]  /*b4e0*/  IMAD R95, R233.reuse, 0x3b, RZ ;  /* 0x0000003be95f7824 */ /* 0x040fe200078e02ff */
[----:B------:R-:W-:Y:S01]  /*b4f0*/  PRMT R69, R34, 0x7770, RZ ;  /* 0x0000777022457816 */ /* 0x000fe200000000ff */
[C---:B------:R-:W-:Y:S01]  /*b500*/  IMAD R87, R233.reuse, 0x37, RZ ;  /* 0x00000037e9577824 */ /* 0x040fe200078e02ff */
[CC--:B------:R-:W-:Y:S01]  /*b510*/  LEA.HI.X.SX32 R31, R233.reuse, R29.reuse, 0x1, P4 ;  /* 0x0000001de91f7211 */ /* 0x0c0fe200020f0eff */
[----:B------:R-:W-:Y:S01]  /*b520*/  IMAD R91, R233, 0x39, RZ ;  /* 0x00000039e95b7824 */ /* 0x000fe200078e02ff */
[-C--:B------:R-:W-:Y:S01]  /*b530*/  IADD3 R32, P5, R37, R28.reuse, RZ ;  /* 0x0000001c25207210 */ /* 0x080fe20007fbe0ff */
[----:B------:R-:W-:Y:S01]  /*b540*/  IMAD R101, R233, 0x3e, RZ ;  /* 0x0000003ee9657824 */ /* 0x000fe200078e02ff */
[----:B------:R-:W-:Y:S01]  /*b550*/  PRMT R55, R33, 0x7773, RZ ;  /* 0x0000777321377816 */ /* 0x000fe200000000ff */
[----:B------:R-:W-:Y:S01]  /*b560*/  IMAD R93, R233, 0x3a, RZ ;  /* 0x0000003ae95d7824 */ /* 0x000fe200078e02ff */
[----:B------:R-:W-:Y:S01]  /*b570*/  PRMT R57, R33, 0x7772, RZ ;  /* 0x0000777221397816 */ /* 0x000fe200000000ff */
[----:B------:R-:W-:Y:S01]  /*b580*/  IMAD R97, R233, 0x3c, RZ ;  /* 0x0000003ce9617824 */ /* 0x000fe200078e02ff */
[----:B------:R-:W-:Y:S01]  /*b590*/  PRMT R71, R33, 0x7771, RZ ;  /* 0x0000777121477816 */ /* 0x000fe200000000ff */
[----:B------:R-:W-:Y:S01]  /*b5a0*/  IMAD R107, R233, 0x41, RZ ;  /* 0x00000041e96b7824 */ /* 0x000fe200078e02ff */
[----:B------:R-:W-:Y:S01]  /*b5b0*/  PRMT R73, R33, 0x7770, RZ ;  /* 0x0000777021497816 */ /* 0x000fe200000000ff */
[----:B------:R-:W-:Y:S01]  /*b5c0*/  IMAD R99, R233, 0x3d, RZ ;  /* 0x0000003de9637824 */ /* 0x000fe200078e02ff */
[C---:B------:R-:W-:Y:S01]  /*b5d0*/  PRMT R47, R35.reuse, 0x7773, RZ ;  /* 0x00007773232f7816 */ /* 0x040fe200000000ff */
[----:B------:R-:W1:Y:S01]  /*b5e0*/  LDS.128 R16, [R232] ;  /* 0x00000000e8107984 */ /* 0x000e620000000c00 */
[----:B------:R-:W-:Y:S01]  /*b5f0*/  PRMT R49, R35, 0x7772, RZ ;  /* 0x0000777223317816 */ /* 0x000fe200000000ff */
[----:B------:R-:W-:Y:S01]  /*b600*/  IMAD R103, R233, 0x3f, RZ ;  /* 0x0000003fe9677824 */ /* 0x000fe200078e02ff */
[C---:B------:R-:W-:Y:S01]  /*b610*/  PRMT R63, R35.reuse, 0x7771, RZ ;  /* 0x00007771233f7816 */ /* 0x040fe200000000ff */
[----:B------:R-:W-:Y:S01]  /*b620*/  BAR.SYNC.DEFER_BLOCKING 0x0 ;  /* 0x0000000000007b1d */ /* 0x000fe20000010000 */
[----:B------:R-:W-:Y:S01]  /*b630*/  PRMT R65, R35, 0x7770, RZ ;  /* 0x0000777023417816 */ /* 0x000fe200000000ff */
[----:B------:R-:W-:Y:S01]  /*b640*/  IMAD R113, R233, 0x44, RZ ;  /* 0x00000044e9717824 */ /* 0x000fe200078e02ff */
[-C--:B------:R-:W-:Y:S01]  /*b650*/  LEA.HI.X.SX32 R33, R37, R29.reuse, 0x1, P5 ;  /* 0x0000001d25217211 */ /* 0x080fe200028f0eff */
[----:B------:R-:W-:Y:S01]  /*b660*/  IMAD.SHL.U32 R105, R233, 0x40, RZ ;  /* 0x00000040e9697824 */ /* 0x000fe200078e00ff */
[----:B------:R-:W-:Y:S01]  /*b670*/  IADD3 R36, P5, R39, R28, RZ ;  /* 0x0000001c27247210 */ /* 0x000fe20007fbe0ff */
[C---:B------:R-:W-:Y:S01]  /*b680*/  IMAD R109, R233.reuse, 0x42, RZ ;  /* 0x00000042e96d7824 */ /* 0x040fe200078e02ff */
[----:B---3--:R-:W-:Y:S01]  /*b690*/  PRMT R239, R26, 0x7773, RZ ;  /* 0x000077731aef7816 */ /* 0x008fe200000000ff */
[----:B------:R-:W-:Y:S01]  /*b6a0*/  IMAD R119, R233, 0x47, RZ ;  /* 0x00000047e9777824 */ /* 0x000fe200078e02ff */
[----:B------:R-:W-:Y:S01]  /*b6b0*/  LEA.HI.X.SX32 R37, R39, R29, 0x1, P5 ;  /* 0x0000001d27257211 */ /* 0x000fe200028f0eff */
[C---:B------:R-:W-:Y:S01]  /*b6c0*/  IMAD R111, R233.reuse, 0x43, RZ ;  /* 0x00000043e96f7824 */ /* 0x040fe200078e02ff */
[C---:B----4-:R-:W-:Y:S01]  /*b6d0*/  PRMT R241, R20.reuse, 0x7770, RZ ;  /* 0x0000777014f17816 */ /* 0x050fe200000000ff */
[C---:B------:R-:W-:Y:S01]  /*b6e0*/  IMAD R115, R233.reuse, 0x45, RZ ;  /* 0x00000045e9737824 */ /* 0x040fe200078e02ff */
[----:B------:R-:W-:Y:S01]  /*b6f0*/  PRMT R251, R20, 0x7772, RZ ;  /* 0x0000777214fb7816 */ /* 0x000fe200000000ff */
[----:B------:R-:W-:Y:S01]  /*b700*/  IMAD R125, R233, 0x4a, RZ ;  /* 0x0000004ae97d7824 */ /* 0x000fe200078e02ff */
[----:B------:R-:W-:Y:S01]  /*b710*/  PRMT R249, R21, 0x7770, RZ ;  /* 0x0000777015f97816 */ /* 0x000fe200000000ff */
[----:B------:R-:W-:Y:S01]  /*b720*/  IMAD R117, R233, 0x46, RZ ;  /* 0x00000046e9757824 */ /* 0x000fe200078e02ff */
[----:B------:R-:W-:Y:S01]  /*b730*/  PRMT R247, R21, 0x7771, RZ ;  /* 0x0000777115f77816 */ /* 0x000fe200000000ff */
[C---:B0-----:R-:W-:Y:S01]  /*b740*/  IMAD R121, R233.reuse, 0x48, RZ ;  /* 0x00000048e9797824 */ /* 0x041fe200078e02ff */
[----:B------:R-:W-:Y:S01]  /*b750*/  PRMT R245, R22, 0x7770, RZ ;  /* 0x0000777016f57816 */ /* 0x000fe200000000ff */
[C---:B------:R-:W-:Y:S01]  /*b760*/  IMAD R123, R233.reuse, 0x49, RZ ;  /* 0x00000049e97b7824 */ /* 0x040fe200078e02ff */
[----:B--2---:R-:W-:Y:S01]  /*b770*/  PRMT R243, R12, 0x7770, RZ ;  /* 0x000077700cf37816 */ /* 0x004fe200000000ff */
[----:B------:R-:W-:Y:S01]  /*b780*/  IMAD R127, R233, 0x4b, RZ ;  /* 0x0000004be97f7824 */ /* 0x000fe200078e02ff */
[----:B------:R-:W-:Y:S01]  /*b790*/  FSEL R231, R231, -INF , P3 ;  /* 0xff800000e7e77808 */ /* 0x000fe20001800000 */
[----:B------:R0:W-:Y:S01]  /*b7a0*/  STSM.16.M88.4 [R3], R128 ;  /* 0x0000008003007844 */ /* 0x0001e20000000200 */
[----:B------:R-:W-:Y:S01]  /*b7b0*/  IMAD R133, R233, 0x4e, RZ ;  /* 0x0000004ee9857824 */ /* 0x000fe200078e02ff */
[----:B------:R-:W-:Y:S01]  /*b7c0*/  FSEL R163, R163, -INF , P0 ;  /* 0xff800000a3a37808 */ /* 0x000fe20000000000 */
[C---:B------:R-:W-:Y:S01]  /*b7d0*/  IMAD R135, R233.reuse, 0x4f, RZ ;  /* 0x0000004fe9877824 */ /* 0x040fe200078e02ff */
[----:B------:R-:W-:Y:S01]  /*b7e0*/  BAR.SYNC.DEFER_BLOCKING 0x0 ;  /* 0x0000000000007b1d */ /* 0x000fe20000010000 */
[----:B------:R-:W-:-:S02]  /*b7f0*/  IMAD R143, R233, 0x56, RZ ;  /* 0x00000056e98f7824 */ /* 0x000fc400078e02ff */
[C---:B------:R-:W-:Y:S02]  /*b800*/  IMAD R149, R233.reuse, 0x59, RZ ;  /* 0x00000059e9957824 */ /* 0x040fe400078e02ff */
[C---:B------:R-:W-:Y:S01]  /*b810*/  IMAD R141, R233.reuse, 0x55, RZ ;  /* 0x00000055e98d7824 */ /* 0x040fe200078e02ff */
[----:B------:R-:W-:Y:S01]  /*b820*/  ULDC UR4, c[0x0][0x27c] ;  /* 0x00009f0000047ab9 */ /* 0x000fe20000000800 */
[C---:B------:R-:W-:Y:S01]  /*b830*/  IMAD R151, R233.reuse, 0x5a, RZ ;  /* 0x0000005ae9977824 */ /* 0x040fe200078e02ff */
[----:B------:R-:W-:Y:S01]  /*b840*/  UIMAD UR4, UR46, UR4, URZ ;  /* 0x000000042e0472a4 */ /* 0x000fe2000f8e023f */
[C---:B------:R-:W-:Y:S02]  /*b850*/  IMAD R173, R233.reuse, 0x62, RZ ;  /* 0x00000062e9ad7824 */ /* 0x040fe400078e02ff */
[C---:B------:R-:W-:Y:S01]  /*b860*/  IMAD R159, R233.reuse, 0x5e, RZ ;  /* 0x0000005ee99f7824 */ /* 0x040fe200078e02ff */
[----:B------:R-:W-:Y:S01]  /*b870*/  USHF.L.U32 UR6, UR4, 0x2, URZ ;  /* 0x0000000204067899 */ /* 0x000fe2000800063f */
[C---:B0-----:R-:W-:Y:S01]  /*b880*/  IMAD R131, R233.reuse, 0x4d, RZ ;  /* 0x0000004de9837824 */ /* 0x041fe200078e02ff */
[----:B------:R-:W-:Y:S01]  /*b890*/  UIMAD.WIDE UR4, UR4, 0x4, URZ ;  /* 0x00000004040478a5 */ /* 0x000fe2000f8e023f */
[----:B------:R-:W-:-:S02]  /*b8a0*/  IMAD R129, R233, 0x4c, RZ ;  /* 0x0000004ce9817824 */ /* 0x000fc400078e02ff */
[C---:B------:R-:W-:Y:S02]  /*b8b0*/  IMAD R169, R233.reuse, 0x60, RZ ;  /* 0x00000060e9a97824 */ /* 0x040fe400078e02ff */
[C---:B------:R-:W-:Y:S02]  /*b8c0*/  IMAD R179, R233.reuse, 0x65, RZ ;  /* 0x00000065e9b37824 */ /* 0x040fe400078e02ff */
[C---:B------:R-:W-:Y:S02]  /*b8d0*/  IMAD R171, R233.reuse, 0x61, RZ ;  /* 0x00000061e9ab7824 */ /* 0x040fe400078e02ff */
[C---:B------:R-:W-:Y:S01]  /*b8e0*/  IMAD R175, R233.reuse, 0x63, RZ ;  /* 0x00000063e9af7824 */ /* 0x040fe200078e02ff */
[----:B------:R-:W0:Y:S01]  /*b8f0*/  LDS.128 R8, [R232] ;  /* 0x00000000e8087984 */ /* 0x000e220000000c00 */
[C---:B------:R-:W-:Y:S02]  /*b900*/  IMAD R185, R233.reuse, 0x68, RZ ;  /* 0x00000068e9b97824 */ /* 0x040fe400078e02ff */
[C---:B------:R-:W-:Y:S01]  /*b910*/  IMAD R177, R233.reuse, 0x64, RZ ;  /* 0x00000064e9b17824 */ /* 0x040fe200078e02ff */
[----:B------:R-:W-:Y:S01]  /*b920*/  BAR.SYNC.DEFER_BLOCKING 0x0 ;  /* 0x0000000000007b1d */ /* 0x000fe20000010000 */
        /* <DEDUP_REMOVED lines=11> */
[C---:B------:R-:W-:Y:S01]  /*b9e0*/  IMAD R201, R233.reuse, 0x70, RZ ;  /* 0x00000070e9c97824 */ /* 0x040fe200078e02ff */
[----:B------:R2:W-:Y:S01]  /*b9f0*/  STSM.16.M88.4 [R3], R136 ;  /* 0x0000008803007844 */ /* 0x0005e20000000200 */
[----:B------:R-:W-:-:S02]  /*ba00*/  IMAD R205, R233, 0x72, RZ ;  /* 0x00000072e9cd7824 */ /* 0x000fc400078e02ff */
[C---:B------:R-:W-:Y:S01]  /*ba10*/  IMAD R215, R233.reuse, 0x77, RZ ;  /* 0x00000077e9d77824 */ /* 0x040fe200078e02ff */
[----:B------:R-:W-:Y:S01]  /*ba20*/  BAR.SYNC.DEFER_BLOCKING 0x0 ;  /* 0x0000000000007b1d */ /* 0x000fe20000010000 */
[C---:B------:R-:W-:Y:S02]  /*ba30*/  IMAD R207, R233.reuse, 0x73, RZ ;  /* 0x00000073e9cf7824 */ /* 0x040fe400078e02ff */
[C---:B------:R-:W-:Y:S02]  /*ba40*/  IMAD R211, R233.reuse, 0x75, RZ ;  /* 0x00000075e9d37824 */ /* 0x040fe400078e02ff */
[C---:B------:R-:W-:Y:S02]  /*ba50*/  IMAD R221, R233.reuse, 0x7a, RZ ;  /* 0x0000007ae9dd7824 */ /* 0x040fe400078e02ff */
[C---:B------:R-:W-:Y:S02]  /*ba60*/  IMAD R213, R233.reuse, 0x76, RZ ;  /* 0x00000076e9d57824 */ /* 0x040fe400078e02ff */
[----:B------:R-:W-:-:S02]  /*ba70*/  IMAD R217, R233, 0x78, RZ ;  /* 0x00000078e9d97824 */ /* 0x000fc400078e02ff */
[C---:B------:R-:W-:Y:S02]  /*ba80*/  IMAD R219, R233.reuse, 0x79, RZ ;  /* 0x00000079e9db7824 */ /* 0x040fe400078e02ff */
[C---:B--2---:R-:W-:Y:S02]  /*ba90*/  IMAD R137, R233.reuse, 0x50, RZ ;  /* 0x00000050e9897824 */ /* 0x044fe400078e02ff */
[C---:B------:R-:W-:Y:S02]  /*baa0*/  IMAD R139, R233.reuse, 0x51, RZ ;  /* 0x00000051e98b7824 */ /* 0x040fe400078e02ff */
[C---:B------:R-:W-:Y:S02]  /*bab0*/  IMAD R223, R233.reuse, 0x7b, RZ ;  /* 0x0000007be9df7824 */ /* 0x040fe400078e02ff */
[C---:B------:R-:W-:Y:S02]  /*bac0*/  IMAD R225, R233.reuse, 0x7c, RZ ;  /* 0x0000007ce9e17824 */ /* 0x040fe400078e02ff */
[C---:B------:R-:W-:Y:S01]  /*bad0*/  IMAD R229, R233.reuse, 0x7e, RZ ;  /* 0x0000007ee9e57824 */ /* 0x040fe200078e02ff */
[----:B------:R-:W2:Y:S01]  /*bae0*/  LDS.128 R4, [R232] ;  /* 0x00000000e8047984 */ /* 0x000ea20000000c00 */
[----:B------:R-:W-:Y:S06]  /*baf0*/  BAR.SYNC.DEFER_BLOCKING 0x0 ;  /* 0x0000000000007b1d */ /* 0x000fec0000010000 */
[----:B------:R3:W-:Y:S02]  /*bb00*/  STSM.16.M88.4 [R3], R144 ;  /* 0x0000009003007844 */ /* 0x0007e40000000200 */
[----:B------:R-:W-:Y:S01]  /*bb10*/  BAR.SYNC.DEFER_BLOCKING 0x0 ;  /* 0x0000000000007b1d */ /* 0x000fe20000010000 */
[----:B---3--:R-:W-:-:S02]  /*bb20*/  IMAD R3, R233, 0x3, RZ ;  /* 0x00000003e9037824 */ /* 0x008fc400078e02ff */
[C---:B------:R-:W-:Y:S02]  /*bb30*/  IMAD R145, R233.reuse, 0x57, RZ ;  /* 0x00000057e9917824 */ /* 0x040fe400078e02ff */
[----:B------:R-:W-:Y:S01]  /*bb40*/  IMAD R147, R233, 0x58, RZ ;  /* 0x00000058e9937824 */ /* 0x000fe200078e02ff */
[----:B------:R-:W-:-:S04]  /*bb50*/  IADD3 R34, P4, R3, R28, RZ ;  /* 0x0000001c03227210 */ /* 0x000fc80007f9e0ff */
[-C--:B------:R-:W-:Y:S01]  /*bb60*/  LEA.HI.X.SX32 R35, R3, R29.reuse, 0x1, P4 ;  /* 0x0000001d03237211 */ /* 0x080fe200020f0eff */
[----:B------:R-:W-:Y:S01]  /*bb70*/  IMAD R3, R233, 0x6, RZ ;  /* 0x00000006e9037824 */ /* 0x000fe200078e02ff */
[-C--:B------:R-:W-:Y:S01]  /*bb80*/  IADD3 R38, P4, R41, R28.reuse, RZ ;  /* 0x0000001c29267210 */ /* 0x080fe20007f9e0ff */
[----:B------:R3:W-:Y:S03]  /*bb90*/  STG.E.U8 desc[UR48][R28.64], R43 ;  /* 0x0000002b1c007986 */ /* 0x0007e6000c101130 */
[----:B------:R-:W-:Y:S01]  /*bba0*/  IADD3 R40, P5, R3, R28, RZ ;  /* 0x0000001c03287210 */ /* 0x000fe20007fbe0ff */
[----:B------:R4:W-:Y:S01]  /*bbb0*/  STG.E.U8 desc[UR48][R30.64], R45 ;  /* 0x0000002d1e007986 */ /* 0x0009e2000c101130 */
[-C--:B------:R-:W-:Y:S02]  /*bbc0*/  LEA.HI.X.SX32 R39, R41, R29.reuse, 0x1, P4 ;  /* 0x0000001d29277211 */ /* 0x080fe400020f0eff */
[----:B------:R-:W-:Y:S01]  /*bbd0*/  LEA.HI.X.SX32 R41, R3, R29, 0x1, P5 ;  /* 0x0000001d03297211 */ /* 0x000fe200028f0eff */
[C---:B------:R-:W-:Y:S01]  /*bbe0*/  IMAD R3, R233.reuse, 0x9, RZ ;  /* 0x00000009e9037824 */ /* 0x040fe200078e02ff */
[----:B------:R5:W-:Y:S01]  /*bbf0*/  STG.E.U8 desc[UR48][R32.64], R73 ;  /* 0x0000004920007986 */ /* 0x000be2000c101130 */
[----:B---3--:R-:W-:-:S03]  /*bc00*/  IMAD R43, R233, 0x7, RZ ;  /* 0x00000007e92b7824 */ /* 0x008fc600078e02ff */
[----:B------:R3:W-:Y:S01]  /*bc10*/  STG.E.U8 desc[UR48][R34.64], R71 ;  /* 0x0000004722007986 */ /* 0x0007e2000c101130 */
[----:B----4-:R-:W-:Y:S01]  /*bc20*/  IMAD.SHL.U32 R45, R233, 0x8, RZ ;  /* 0x00000008e92d7824 */ /* 0x010fe200078e00ff */
[CC--:B------:R-:W-:Y:S02]  /*bc30*/  IADD3 R30, P4, R43.reuse, R28.reuse, RZ ;  /* 0x0000001c2b1e7210 */ /* 0x0c0fe40007f9e0ff */
[----:B------:R4:W-:Y:S02]  /*bc40*/  STG.E.U8 desc[UR48][R36.64], R69 ;  /* 0x0000004524007986 */ /* 0x0009e4000c101130 */
[-C--:B------:R-:W-:Y:S01]  /*bc50*/  LEA.HI.X.SX32 R31, R43, R29.reuse, 0x1, P4 ;  /* 0x0000001d2b1f7211 */ /* 0x080fe200020f0eff */
[----:B------:R-:W-:Y:S01]  /*bc60*/  IMAD R43, R233, 0xa, RZ ;  /* 0x0000000ae92b7824 */ /* 0x000fe200078e02ff */
[-C--:B-----5:R-:W-:Y:S01]  /*bc70*/  IADD3 R32, P5, R45, R28.reuse, RZ ;  /* 0x0000001c2d207210 */ /* 0x0a0fe20007fbe0ff */
[----:B------:R5:W-:Y:S01]  /*bc80*/  STG.E.U8 desc[UR48][R38.64], R67 ;  /* 0x0000004326007986 */ /* 0x000be2000c101130 */
[-C--:B---3--:R-:W-:Y:S01]  /*bc90*/  IADD3 R34, P4, R3, R28.reuse, RZ ;  /* 0x0000001c03227210 */ /* 0x088fe20007f9e0ff */
[----:B------:R-:W-:Y:S01]  /*bca0*/  IMAD R71, R233, 0x2f, RZ ;  /* 0x0000002fe9477824 */ /* 0x000fe200078e02ff */
[-C--:B------:R-:W-:Y:S01]  /*bcb0*/  LEA.HI.X.SX32 R33, R45, R29.reuse, 0x1, P5 ;  /* 0x0000001d2d217211 */ /* 0x080fe200028f0eff */
[----:B------:R-:W-:Y:S01]  /*bcc0*/  IMAD R45, R233, 0xb, RZ ;  /* 0x0000000be92d7824 */ /* 0x000fe200078e02ff */
[----:B------:R-:W-:Y:S01]  /*bcd0*/  LEA.HI.X.SX32 R35, R3, R29, 0x1, P4 ;  /* 0x0000001d03237211 */ /* 0x000fe200020f0eff */
[----:B------:R-:W-:Y:S01]  /*bce0*/  IMAD R3, R233, 0xc, RZ ;  /* 0x0000000ce9037824 */ /* 0x000fe200078e02ff */
[----:B----4-:R-:W-:Y:S01]  /*bcf0*/  IADD3 R36, P5, R43, R28, RZ ;  /* 0x0000001c2b247210 */ /* 0x010fe20007fbe0ff */
[----:B------:R3:W-:Y:S01]  /*bd00*/  STG.E.U8 desc[UR48][R40.64], R65 ;  /* 0x0000004128007986 */ /* 0x0007e2000c101130 */
[----:B------:R-:W-:-:S02]  /*bd10*/  IMAD R69, R233, 0x2e, RZ ;  /* 0x0000002ee9457824 */ /* 0x000fc400078e02ff */
[-C--:B------:R-:W-:Y:S01]  /*bd20*/  LEA.HI.X.SX32 R37, R43, R29.reuse, 0x1, P5 ;  /* 0x0000001d2b257211 */ /* 0x080fe200028f0eff */
[----:B------:R-:W-:Y:S01]  /*bd30*/  IMAD R43, R233, 0xd, RZ ;  /* 0x0000000de92b7824 */ /* 0x000fe200078e02ff */
[-C--:B-----5:R-:W-:Y:S01]  /*bd40*/  IADD3 R38, P4, R45, R28.reuse, RZ ;  /* 0x0000001c2d267210 */ /* 0x0a0fe20007f9e0ff */
[----:B------:R4:W-:Y:S01]  /*bd50*/  STG.E.U8 desc[UR48][R30.64], R63 ;  /* 0x0000003f1e007986 */ /* 0x0009e2000c101130 */
[----:B------:R-:W-:Y:S02]  /*bd60*/  IMAD R67, R233, 0x2d, RZ ;  /* 0x0000002de9437824 */ /* 0x000fe400078e02ff */
[-C--:B------:R-:W-:Y:S01]  /*bd70*/  LEA.HI.X.SX32 R39, R45, R29.reuse, 0x1, P4 ;  /* 0x0000001d2d277211 */ /* 0x080fe200020f0eff */
[----:B------:R5:W-:Y:S01]  /*bd80*/  STG.E.U8 desc[UR48][R32.64], R61 ;  /* 0x0000003d20007986 */ /* 0x000be2000c101130 */
[----:B------:R-:W-:Y:S01]  /*bd90*/  IMAD R45, R233, 0xe, RZ ;  /* 0x0000000ee92d7824 */ /* 0x000fe200078e02ff */
[-C--:B---3--:R-:W-:Y:S01]  /*bda0*/  IADD3 R40, P5, R3, R28.reuse, RZ ;  /* 0x0000001c03287210 */ /* 0x088fe20007fbe0ff */
[C---:B------:R-:W-:Y:S01]  /*bdb0*/  IMAD R65, R233.reuse, 0x2c, RZ ;  /* 0x0000002ce9417824 */ /* 0x040fe200078e02ff */
[----:B------:R3:W-:Y:S01]  /*bdc0*/  STG.E.U8 desc[UR48][R34.64], R59 ;  /* 0x0000003b22007986 */ /* 0x0007e2000c101130 */
[----:B------:R-:W-:Y:S01]  /*bdd0*/  IMAD R73, R233, 0x30, RZ ;  /* 0x00000030e9497824 */ /* 0x000fe200078e02ff */
[----:B------:R-:W-:Y:S01]  /*bde0*/  LEA.HI.X.SX32 R41, R3, R29, 0x1, P5 ;  /* 0x0000001d03297211 */ /* 0x000fe200028f0eff */
[----:B------:R-:W-:Y:S01]  /*bdf0*/  IMAD R3, R233, 0xf, RZ ;  /* 0x0000000fe9037824 */ /* 0x000fe200078e02ff */
[----:B----4-:R-:W-:Y:S01]  /*be00*/  IADD3 R30, P4, R43, R28, RZ ;  /* 0x0000001c2b1e7210 */ /* 0x010fe20007f9e0ff */
[----:B------:R4:W-:Y:S01]  /*be10*/  STG.E.U8 desc[UR48][R36.64], R57 ;  /* 0x0000003924007986 */ /* 0x0009e2000c101130 */
[----:B------:R-:W-:-:S02]  /*be20*/  IMAD R63, R233, 0x2b, RZ ;  /* 0x0000002be93f7824 */ /* 0x000fc400078e02ff */
[-C--:B------:R-:W-:Y:S01]  /*be30*/  LEA.HI.X.SX32 R31, R43, R29.reuse, 0x1, P4 ;  /* 0x0000001d2b1f7211 */ /* 0x080fe200020f0eff */
[----:B------:R-:W-:Y:S01]  /*be40*/  IMAD.SHL.U32 R43, R233, 0x10, RZ ;  /* 0x00000010e92b7824 */ /* 0x000fe200078e00ff */
[-C--:B-----5:R-:W-:Y:S01]  /*be50*/  IADD3 R32, P5, R45, R28.reuse, RZ ;  /* 0x0000001c2d207210 */ /* 0x0a0fe20007fbe0ff */
[----:B------:R5:W-:Y:S01]  /*be60*/  STG.E.U8 desc[UR48][R38.64], R55 ;  /* 0x0000003726007986 */ /* 0x000be2000c101130 */
[-C--:B---3--:R-:W-:Y:S01]  /*be70*/  IADD3 R34, P4, R3, R28.reuse, RZ ;  /* 0x0000001c03227210 */ /* 0x088fe20007f9e0ff */
[----:B------:R-:W-:Y:S01]  /*be80*/  IMAD R59, R233, 0x29, RZ ;  /* 0x00000029e93b7824 */ /* 0x000fe200078e02ff */
[-C--:B------:R-:W-:Y:S01]  /*be90*/  LEA.HI.X.SX32 R33, R45, R29.reuse, 0x1, P5 ;  /* 0x0000001d2d217211 */ /* 0x080fe200028f0eff */
[----:B------:R3:W-:Y:S01]  /*bea0*/  STG.E.U8 desc[UR48][R40.64], R53 ;  /* 0x0000003528007986 */ /* 0x0007e2000c101130 */
[-C--:B------:R-:W-:Y:S01]  /*beb0*/  LEA.HI.X.SX32 R35, R3, R29.reuse, 0x1, P4 ;  /* 0x0000001d03237211 */ /* 0x080fe200020f0eff */
[----:B------:R-:W-:Y:S01]  /*bec0*/  IMAD R3, R233, 0x11, RZ ;  /* 0x00000011e9037824 */ /* 0x000fe200078e02ff */
[-C--:B----4-:R-:W-:Y:S01]  /*bed0*/  IADD3 R36, P5, R43, R28.reuse, RZ ;  /* 0x0000001c2b247210 */ /* 0x090fe20007fbe0ff */
[----:B------:R4:W-:Y:S01]  /*bee0*/  STG.E.U8 desc[UR48][R30.64], R51 ;  /* 0x000000331e007986 */ /* 0x0009e2000c101130 */
[----:B------:R-:W-:Y:S01]  /*bef0*/  PRMT R45, R24, 0x7770, RZ ;  /* 0x00007770182d7816 */ /* 0x000fe200000000ff */
[----:B------:R-:W-:Y:S01]  /*bf00*/  IMAD R57, R233, 0x28, RZ ;  /* 0x00000028e9397824 */ /* 0x000fe200078e02ff */
[----:B------:R-:W-:Y:S01]  /*bf10*/  LEA.HI.X.SX32 R37, R43, R29, 0x1, P5 ;  /* 0x0000001d2b257211 */ /* 0x000fe200028f0eff */
[----:B------:R1:W-:Y:S01]  /*bf20*/  STG.E.U8 desc[UR48][R32.64], R49 ;  /* 0x0000003120007986 */ /* 0x0003e2000c101130 */
[----:B-----5:R-:W-:Y:S01]  /*bf30*/  IADD3 R38, P4, R3, R28, RZ ;  /* 0x0000001c03267210 */ /* 0x020fe20007f9e0ff */
[----:B------:R-:W-:-:S02]  /*bf40*/  IMAD R43, R233, 0x13, RZ ;  /* 0x00000013e92b7824 */ /* 0x000fc400078e02ff */
[----:B---3--:R-:W-:Y:S01]  /*bf50*/  IMAD R41, R233, 0x12, RZ ;  /* 0x00000012e9297824 */ /* 0x008fe200078e02ff */
[-C--:B------:R-:W-:Y:S01]  /*bf60*/  LEA.HI.X.SX32 R39, R3, R29.reuse, 0x1, P4 ;  /* 0x0000001d03277211 */ /* 0x080fe200020f0eff */
[----:B------:R-:W-:Y:S01]  /*bf70*/  IMAD R3, R233, 0x14, RZ ;  /* 0x00000014e9037824 */ /* 0x000fe200078e02ff */
[----:B------:R3:W-:Y:S01]  /*bf80*/  STG.E.U8 desc[UR48][R34.64], R47 ;  /* 0x0000002f22007986 */ /* 0x0007e2000c101130 */
[----:B----4-:R-:W-:Y:S01]  /*bf90*/  PRMT R51, R25, 0x7771, RZ ;  /* 0x0000777119337816 */ /* 0x010fe200000000ff */
[----:B------:R-:W-:Y:S01]  /*bfa0*/  IMAD R55, R233, 0x27, RZ ;  /* 0x00000027e9377824 */ /* 0x000fe200078e02ff */
[-C--:B------:R-:W-:Y:S01]  /*bfb0*/  IADD3 R30, P5, R41, R28.reuse, RZ ;  /* 0x0000001c291e7210 */ /* 0x080fe20007fbe0ff */
[----:B------:R4:W-:Y:S01]  /*bfc0*/  STG.E.U8 desc[UR48][R36.64], R45 ;  /* 0x0000002d24007986 */ /* 0x0009e2000c101130 */
[----:B-1----:R-:W-:Y:S01]  /*bfd0*/  PRMT R49, R24, 0x7771, RZ ;  /* 0x0000777118317816 */ /* 0x002fe200000000ff */
[----:B------:R-:W-:Y:S01]  /*bfe0*/  IMAD R61, R233, 0x2a, RZ ;  /* 0x0000002ae93d7824 */ /* 0x000fe200078e02ff */
[----:B------:R-:W-:Y:S01]  /*bff0*/  LEA.HI.X.SX32 R31, R41, R29, 0x1, P5 ;  /* 0x0000001d291f7211 */ /* 0x000fe200028f0eff */
[----:B------:R-:W-:Y:S01]  /*c000*/  IMAD R41, R233, 0x17, RZ ;  /* 0x00000017e9297824 */ /* 0x000fe200078e02ff */
[----:B------:R-:W-:Y:S01]  /*c010*/  IADD3 R32, P4, R43, R28, RZ ;  /* 0x0000001c2b207210 */ /* 0x000fe20007f9e0ff */
[----:B------:R1:W-:Y:S01]  /*c020*/  STG.E.U8 desc[UR48][R38.64], R49 ;  /* 0x0000003126007986 */ /* 0x0003e2000c101130 */
[----:B------:R-:W-:-:S02]  /*c030*/  PRMT R53, R25, 0x7773, RZ ;  /* 0x0000777319357816 */ /* 0x000fc400000000ff */
[-C--:B---3--:R-:W-:Y:S02]  /*c040*/  IADD3 R34, P5, R3, R28.reuse, RZ ;  /* 0x0000001c03227210 */ /* 0x088fe40007fbe0ff */
[----:B------:R-:W-:Y:S01]  /*c050*/  PRMT R47, R25, 0x7770, RZ ;  /* 0x00007770192f7816 */ /* 0x000fe200000000ff */
[----:B----4-:R-:W-:Y:S01]  /*c060*/  IMAD R37, R233, 0x15, RZ ;  /* 0x00000015e9257824 */ /* 0x010fe200078e02ff */
[-C--:B------:R-:W-:Y:S01]  /*c070*/  LEA.HI.X.SX32 R35, R3, R29.reuse, 0x1, P5 ;  /* 0x0000001d03237211 */ /* 0x080fe200028f0eff */
[----:B------:R-:W-:Y:S01]  /*c080*/  IMAD R3, R233, 0x16, RZ ;  /* 0x00000016e9037824 */ /* 0x000fe200078e02ff */
[----:B------:R-:W-:Y:S01]  /*c090*/  LEA.HI.X.SX32 R33, R43, R29, 0x1, P4 ;  /* 0x0000001d2b217211 */ /* 0x000fe200020f0eff */
[----:B------:R3:W-:Y:S01]  /*c0a0*/  STG.E.U8 desc[UR48][R30.64], R47 ;  /* 0x0000002f1e007986 */ /* 0x0007e2000c101130 */
[-C--:B------:R-:W-:Y:S01]  /*c0b0*/  IADD3 R36, P4, R37, R28.reuse, RZ ;  /* 0x0000001c25247210 */ /* 0x080fe20007f9e0ff */
[----:B------:R-:W-:Y:S01]  /*c0c0*/  IMAD R43, R233, 0x18, RZ ;  /* 0x00000018e92b7824 */ /* 0x000fe200078e02ff */
[----:B-1----:R-:W-:Y:S01]  /*c0d0*/  IADD3 R38, P5, R3, R28, RZ ;  /* 0x0000001c03267210 */ /* 0x002fe20007fbe0ff */
[----:B------:R1:W-:Y:S01]  /*c0e0*/  STG.E.U8 desc[UR48][R32.64], R51 ;  /* 0x0000003320007986 */ /* 0x0003e2000c101130 */
[----:B------:R-:W-:-:S02]  /*c0f0*/  PRMT R45, R26, 0x7770, RZ ;  /* 0x000077701a2d7816 */ /* 0x000fc400000000ff */
[-C--:B------:R-:W-:Y:S02]  /*c100*/  LEA.HI.X.SX32 R37, R37, R29.reuse, 0x1, P4 ;  /* 0x0000001d25257211 */ /* 0x080fe400020f0eff */
[-C--:B------:R-:W-:Y:S01]  /*c110*/  LEA.HI.X.SX32 R39, R3, R29.reuse, 0x1, P5 ;  /* 0x0000001d03277211 */ /* 0x080fe200028f0eff */
[----:B------:R-:W-:Y:S01]  /*c120*/  IMAD R3, R233, 0x19, RZ ;  /* 0x00000019e9037824 */ /* 0x000fe200078e02ff */
[----:B------:R-:W-:Y:S01]  /*c130*/  PRMT R49, R26, 0x7771, RZ ;  /* 0x000077711a317816 */ /* 0x000fe200000000ff */
[----:B------:R4:W-:Y:S01]  /*c140*/  STG.E.U8 desc[UR48][R34.64], R45 ;  /* 0x0000002d22007986 */ /* 0x0009e2000c101130 */
[----:B---3--:R-:W-:Y:S02]  /*c150*/  IADD3 R30, P4, R41, R28, RZ ;  /* 0x0000001c291e7210 */ /* 0x008fe40007f9e0ff */
[----:B------:R-:W-:Y:S01]  /*c160*/  PRMT R47, R27, 0x7770, RZ ;  /* 0x000077701b2f7816 */ /* 0x000fe200000000ff */
[----:B------:R3:W-:Y:S01]  /*c170*/  STG.E.U8 desc[UR48][R36.64], R49 ;  /* 0x0000003124007986 */ /* 0x0007e2000c101130 */
[----:B------:R-:W-:-:S02]  /*c180*/  LEA.HI.X.SX32 R31, R41, R29, 0x1, P4 ;  /* 0x0000001d291f7211 */ /* 0x000fc400020f0eff */
[CC--:B-1----:R-:W-:Y:S01]  /*c190*/  IADD3 R32, P5, R43.reuse, R28.reuse, RZ ;  /* 0x0000001c2b207210 */ /* 0x0c2fe20007fbe0ff */
[----:B------:R1:W-:Y:S01]  /*c1a0*/  STG.E.U8 desc[UR48][R38.64], R47 ;  /* 0x0000002f26007986 */ /* 0x0003e2000c101130 */
[C---:B------:R-:W-:Y:S02]  /*c1b0*/  PRMT R41, R24.reuse, 0x7773, RZ ;  /* 0x0000777318297816 */ /* 0x040fe400000000ff */
[-C--:B------:R-:W-:Y:S02]  /*c1c0*/  LEA.HI.X.SX32 R33, R43, R29.reuse, 0x1, P5 ;  /* 0x0000001d2b217211 */ /* 0x080fe400028f0eff */
[-C--:B----4-:R-:W-:Y:S02]  /*c1d0*/  IADD3 R34, P4, R3, R28.reuse, RZ ;  /* 0x0000001c03227210 */ /* 0x090fe40007f9e0ff */
[----:B------:R-:W-:Y:S01]  /*c1e0*/  PRMT R45, R27, 0x7771, RZ ;  /* 0x000077711b2d7816 */ /* 0x000fe200000000ff */
[----:B---3--:R-:W-:Y:S01]  /*c1f0*/  IMAD R37, R233, 0x1a, RZ ;  /* 0x0000001ae9257824 */ /* 0x008fe200078e02ff */
[-C--:B------:R-:W-:Y:S01]  /*c200*/  LEA.HI.X.SX32 R35, R3, R29.reuse, 0x1, P4 ;  /* 0x0000001d03237211 */ /* 0x080fe200020f0eff */
[C---:B------:R-:W-:Y:S01]  /*c210*/  IMAD R3, R233.reuse, 0x1c, RZ ;  /* 0x0000001ce9037824 */ /* 0x040fe200078e02ff */
[----:B------:R-:W-:Y:S01]  /*c220*/  PRMT R43, R24, 0x7772, RZ ;  /* 0x00007772182b7816 */ /* 0x000fe200000000ff */
[----:B-1----:R-:W-:Y:S01]  /*c230*/  IMAD R39, R233, 0x1b, RZ ;  /* 0x0000001be9277824 */ /* 0x002fe200078e02ff */
[----:B------:R1:W-:Y:S01]  /*c240*/  STG.E.U8 desc[UR48][R30.64], R45 ;  /* 0x0000002d1e007986 */ /* 0x0003e2000c101130 */
[-C--:B------:R-:W-:Y:S01]  /*c250*/  IADD3 R36, P4, R37, R28.reuse, RZ ;  /* 0x0000001c25247210 */ /* 0x080fe20007f9e0ff */
[----:B------:R-:W-:Y:S01]  /*c260*/  IMAD R47, R233, 0x23, RZ ;  /* 0x00000023e92f7824 */ /* 0x000fe200078e02ff */
[----:B------:R-:W-:Y:S01]  /*c270*/  PRMT R51, R25, 0x7772, RZ ;  /* 0x0000777219337816 */ /* 0x000fe200000000ff */
[----:B------:R-:W-:Y:S01]  /*c280*/  IMAD R25, R233, 0x1d, RZ ;  /* 0x0000001de9197824 */ /* 0x000fe200078e02ff */
[-C--:B------:R-:W-:Y:S01]  /*c290*/  IADD3 R38, P5, R39, R28.reuse, RZ ;  /* 0x0000001c27267210 */ /* 0x080fe20007fbe0ff */
[----:B------:R3:W-:Y:S01]  /*c2a0*/  STG.E.U8 desc[UR48][R32.64], R43 ;  /* 0x0000002b20007986 */ /* 0x0007e2000c101130 */
[-C--:B------:R-:W-:Y:S01]  /*c2b0*/  LEA.HI.X.SX32 R37, R37, R29.reuse, 0x1, P4 ;  /* 0x0000001d25257211 */ /* 0x080fe200020f0eff */
[----:B------:R-:W-:Y:S01]  /*c2c0*/  IMAD R49, R233, 0x24, RZ ;  /* 0x00000024e9317824 */ /* 0x000fe200078e02ff */
[-C--:B------:R-:W-:Y:S01]  /*c2d0*/  LEA.HI.X.SX32 R39, R39, R29.reuse, 0x1, P5 ;  /* 0x0000001d27277211 */ /* 0x080fe200028f0eff */
[----:B------:R4:W-:Y:S01]  /*c2e0*/  STG.E.U8 desc[UR48][R34.64], R41 ;  /* 0x0000002922007986 */ /* 0x0009e2000c101130 */
[-C--:B------:R-:W-:Y:S01]  /*c2f0*/  IADD3 R24, P4, R25, R28.reuse, RZ ;  /* 0x0000001c19187210 */ /* 0x080fe20007f9e0ff */
[----:B-1----:R-:W-:Y:S01]  /*c300*/  IMAD R45, R233, 0x22, RZ ;  /* 0x00000022e92d7824 */ /* 0x002fe200078e02ff */
[----:B------:R-:W-:Y:S01]  /*c310*/  IADD3 R30, P6, R3, R28, RZ ;  /* 0x0000001c031e7210 */ /* 0x000fe20007fde0ff */
[----:B------:R1:W-:Y:S01]  /*c320*/  STG.E.U8 desc[UR48][R36.64], R51 ;  /* 0x0000003324007986 */ /* 0x0003e2000c101130 */
[----:B------:R-:W-:-:S02]  /*c330*/  LEA.HI.X.SX32 R25, R25, R29, 0x1, P4 ;  /* 0x0000001d19197211 */ /* 0x000fc400020f0eff */
[----:B------:R-:W-:Y:S01]  /*c340*/  LEA.HI.X.SX32 R31, R3, R29, 0x1, P6 ;  /* 0x0000001d031f7211 */ /* 0x000fe200030f0eff */
[C---:B---3--:R-:W-:Y:S01]  /*c350*/  IMAD R33, R233.reuse, 0x1e, RZ ;  /* 0x0000001ee9217824 */ /* 0x048fe200078e02ff */
[----:B------:R-:W-:Y:S01]  /*c360*/  PRMT R3, R26, 0x7772, RZ ;  /* 0x000077721a037816 */ /* 0x000fe200000000ff */
[----:B------:R3:W-:Y:S01]  /*c370*/  STG.E.U8 desc[UR48][R38.64], R53 ;  /* 0x0000003526007986 */ /* 0x0007e2000c101130 */
[C---:B------:R-:W-:Y:S01]  /*c380*/  IMAD R43, R233.reuse, 0x21, RZ ;  /* 0x00000021e92b7824 */ /* 0x040fe200078e02ff */
[----:B------:R-:W-:Y:S01]  /*c390*/  PRMT R26, R16, 0x7770, RZ ;  /* 0x00007770101a7816 */ /* 0x000fe200000000ff */
[C---:B----4-:R-:W-:Y:S01]  /*c3a0*/  IMAD R35, R233.reuse, 0x1f, RZ ;  /* 0x0000001fe9237824 */ /* 0x050fe200078e02ff */
[----:B------:R4:W-:Y:S01]  /*c3b0*/  STG.E.U8 desc[UR48][R30.64], R3 ;  /* 0x000000031e007986 */ /* 0x0009e2000c101130 */
[C---:B------:R-:W-:Y:S02]  /*c3c0*/  IMAD.SHL.U32 R41, R233.reuse, 0x20, RZ ;  /* 0x00000020e9297824 */ /* 0x040fe400078e00ff */
[----:B-1----:R-:W-:Y:S01]  /*c3d0*/  IMAD R51, R233, 0x25, RZ ;  /* 0x00000025e9337824 */ /* 0x002fe200078e02ff */
[-C--:B------:R-:W-:Y:S01]  /*c3e0*/  IADD3 R32, P6, R35, R28.reuse, RZ ;  /* 0x0000001c23207210 */ /* 0x080fe20007fde0ff */
[----:B------:R-:W-:Y:S01]  /*c3f0*/  STG.E.U8 desc[UR48][R24.64], R239 ;  /* 0x000000ef18007986 */ /* 0x000fe2000c101130 */
[-C--:B------:R-:W-:Y:S01]  /*c400*/  IADD3 R34, P4, R41, R28.reuse, RZ ;  /* 0x0000001c29227210 */ /* 0x080fe20007f9e0ff */
[----:B---3--:R-:W-:Y:S01]  /*c410*/  IMAD R53, R233, 0x26, RZ ;  /* 0x00000026e9357824 */ /* 0x008fe200078e02ff */
[----:B----4-:R-:W-:Y:S01]  /*c420*/  IADD3 R30, P5, R33, R28, RZ ;  /* 0x0000001c211e7210 */ /* 0x010fe20007fbe0ff */
[----:B------:R-:W-:-:S02]  /*c430*/  IMAD R3, R233, 0x7d, RZ ;  /* 0x0000007de9037824 */ /* 0x000fc400078e02ff */
[----:B------:R-:W-:Y:S01]  /*c440*/  IMAD R233, R233, 0x7f, RZ ;  /* 0x0000007fe9e97824 */ /* 0x000fe200078e02ff */
[-C--:B------:R-:W-:Y:S02]  /*c450*/  LEA.HI.X.SX32 R31, R33, R29.reuse, 0x1, P5 ;  /* 0x0000001d211f7211 */ /* 0x080fe400028f0eff */
[-C--:B------:R-:W-:Y:S02]  /*c460*/  LEA.HI.X.SX32 R33, R35, R29.reuse, 0x1, P6 ;  /* 0x0000001d23217211 */ /* 0x080fe400030f0eff */
[-C--:B------:R-:W-:Y:S02]  /*c470*/  LEA.HI.X.SX32 R35, R41, R29.reuse, 0x1, P4 ;  /* 0x0000001d29237211 */ /* 0x080fe400020f0eff */
[-C--:B------:R-:W-:Y:S02]  /*c480*/  IADD3 R40, P4, R47, R28.reuse, RZ ;  /* 0x0000001c2f287210 */ /* 0x080fe40007f9e0ff */
[----:B------:R-:W-:Y:S02]  /*c490*/  IADD3 R36, P5, R43, R28, RZ ;  /* 0x0000001c2b247210 */ /* 0x000fe40007fbe0ff */
[----:B------:R-:W-:-:S02]  /*c4a0*/  LEA.HI.X.SX32 R41, R47, R29, 0x1, P4 ;  /* 0x0000001d2f297211 */ /* 0x000fc400020f0eff */
[-C--:B------:R-:W-:Y:S02]  /*c4b0*/  IADD3 R46, P4, R53, R28.reuse, RZ ;  /* 0x0000001c352e7210 */ /* 0x080fe40007f9e0ff */
[-C--:B------:R-:W-:Y:S02]  /*c4c0*/  IADD3 R38, P6, R45, R28.reuse, RZ ;  /* 0x0000001c2d267210 */ /* 0x080fe40007fde0ff */
[-C--:B------:R-:W-:Y:S02]  /*c4d0*/  LEA.HI.X.SX32 R37, R43, R29.reuse, 0x1, P5 ;  /* 0x0000001d2b257211 */ /* 0x080fe400028f0eff */
[-C--:B------:R-:W-:Y:S02]  /*c4e0*/  LEA.HI.X.SX32 R47, R53, R29.reuse, 0x1, P4 ;  /* 0x0000001d352f7211 */ /* 0x080fe400020f0eff */
        /* <DEDUP_REMOVED lines=171> */
[----:B------:R-:W-:Y:S02]  /*cfa0*/  IADD3 R218, P6, R219, R28, RZ ;  /* 0x0000001cdbda7210 */ /* 0x000fe40007fde0ff */
[----:B------:R-:W-:Y:S02]  /*cfb0*/  PRMT R237, R27, 0x7772, RZ ;  /* 0x000077721bed7816 */ /* 0x000fe400000000ff */
[-C--:B------:R-:W-:Y:S02]  /*cfc0*/  LEA.HI.X.SX32 R217, R217, R29.reuse, 0x1, P5 ;  /* 0x0000001dd9d97211 */ /* 0x080fe400028f0eff */
[----:B------:R-:W-:Y:S01]  /*cfd0*/  LEA.HI.X.SX32 R227, R3, R29, 0x1, P4 ;  /* 0x0000001d03e37211 */ /* 0x000fe200020f0eff */
[----:B------:R1:W-:Y:S01]  /*cfe0*/  STG.E.U8 desc[UR48][R30.64], R237 ;  /* 0x000000ed1e007986 */ /* 0x0003e2000c101130 */
[----:B------:R-:W-:-:S02]  /*cff0*/  PRMT R235, R27, 0x7773, RZ ;  /* 0x000077731beb7816 */ /* 0x000fc400000000ff */
[-C--:B------:R-:W-:Y:S02]  /*d000*/  IADD3 R222, P5, R223, R28.reuse, RZ ;  /* 0x0000001cdfde7210 */ /* 0x080fe40007fbe0ff */
[-C--:B------:R-:W-:Y:S01]  /*d010*/  LEA.HI.X.SX32 R219, R219, R29.reuse, 0x1, P6 ;  /* 0x0000001ddbdb7211 */ /* 0x080fe200030f0eff */
[----:B------:R-:W-:Y:S01]  /*d020*/  STG.E.U8 desc[UR48][R32.64], R235 ;  /* 0x000000eb20007986 */ /* 0x000fe2000c101130 */
[C---:B------:R-:W-:Y:S02]  /*d030*/  PRMT R3, R20.reuse, 0x7773, RZ ;  /* 0x0000777314037816 */ /* 0x040fe400000000ff */
[----:B------:R-:W-:Y:S01]  /*d040*/  IADD3 R224, P6, R225, R28, RZ ;  /* 0x0000001ce1e07210 */ /* 0x000fe20007fde0ff */
[----:B------:R3:W-:Y:S01]  /*d050*/  STG.E.U8 desc[UR48][R34.64], R241 ;  /* 0x000000f122007986 */ /* 0x0007e2000c101130 */
[----:B------:R-:W-:Y:S02]  /*d060*/  PRMT R20, R20, 0x7771, RZ ;  /* 0x0000777114147816 */ /* 0x000fe400000000ff */
[----:B------:R-:W-:-:S02]  /*d070*/  LEA.HI.X.SX32 R223, R223, R29, 0x1, P5 ;  /* 0x0000001ddfdf7211 */ /* 0x000fc400028f0eff */
[-C--:B------:R-:W-:Y:S01]  /*d080*/  IADD3 R228, P5, R229, R28.reuse, RZ ;  /* 0x0000001ce5e47210 */ /* 0x080fe20007fbe0ff */
[----:B------:R-:W-:Y:S01]  /*d090*/  STG.E.U8 desc[UR48][R36.64], R20 ;  /* 0x0000001424007986 */ /* 0x000fe2000c101130 */
[----:B------:R-:W-:Y:S02]  /*d0a0*/  LEA.HI.X.SX32 R225, R225, R29, 0x1, P6 ;  /* 0x0000001de1e17211 */ /* 0x000fe400030f0eff */
[----:B-1----:R-:W-:Y:S01]  /*d0b0*/  PRMT R30, R22, 0x7771, RZ ;  /* 0x00007771161e7816 */ /* 0x002fe200000000ff */
[----:B------:R-:W-:Y:S01]  /*d0c0*/  STG.E.U8 desc[UR48][R38.64], R249 ;  /* 0x000000f926007986 */ /* 0x000fe2000c101130 */
[----:B------:R-:W-:Y:S02]  /*d0d0*/  IADD3 R28, P6, R233, R28, RZ ;  /* 0x0000001ce91c7210 */ /* 0x000fe40007fde0ff */
[C---:B---3--:R-:W-:Y:S01]  /*d0e0*/  PRMT R34, R23.reuse, 0x7770, RZ ;  /* 0x0000777017227816 */ /* 0x048fe200000000ff */
[----:B------:R-:W-:Y:S01]  /*d0f0*/  STG.E.U8 desc[UR48][R40.64], R247 ;  /* 0x000000f728007986 */ /* 0x000fe2000c101130 */
[----:B------:R-:W-:-:S02]  /*d100*/  PRMT R32, R23, 0x7771, RZ ;  /* 0x0000777117207816 */ /* 0x000fc400000000ff */
[-C--:B------:R-:W-:Y:S01]  /*d110*/  LEA.HI.X.SX32 R229, R229, R29.reuse, 0x1, P5 ;  /* 0x0000001de5e57211 */ /* 0x080fe200028f0eff */
[----:B------:R1:W-:Y:S01]  /*d120*/  STG.E.U8 desc[UR48][R42.64], R245 ;  /* 0x000000f52a007986 */ /* 0x0003e2000c101130 */
[----:B------:R-:W-:Y:S02]  /*d130*/  LEA.HI.X.SX32 R29, R233, R29, 0x1, P6 ;  /* 0x0000001de91d7211 */ /* 0x000fe400030f0eff */
[C---:B------:R-:W-:Y:S01]  /*d140*/  PRMT R27, R21.reuse, 0x7772, RZ ;  /* 0x00007772151b7816 */ /* 0x040fe200000000ff */
[----:B------:R3:W-:Y:S01]  /*d150*/  STG.E.U8 desc[UR48][R44.64], R30 ;  /* 0x0000001e2c007986 */ /* 0x0007e2000c101130 */
[----:B------:R-:W-:Y:S02]  /*d160*/  PRMT R233, R21, 0x7773, RZ ;  /* 0x0000777315e97816 */ /* 0x000fe400000000ff */
[C---:B------:R-:W-:Y:S01]  /*d170*/  PRMT R25, R22.reuse, 0x7772, RZ ;  /* 0x0000777216197816 */ /* 0x040fe200000000ff */
[----:B------:R4:W-:Y:S01]  /*d180*/  STG.E.U8 desc[UR48][R46.64], R34 ;  /* 0x000000222e007986 */ /* 0x0009e2000c101130 */
[----:B------:R-:W-:-:S02]  /*d190*/  PRMT R21, R22, 0x7773, RZ ;  /* 0x0000777316157816 */ /* 0x000fc400000000ff */
[C---:B------:R-:W-:Y:S01]  /*d1a0*/  PRMT R33, R23.reuse, 0x7772, RZ ;  /* 0x0000777217217816 */ /* 0x040fe200000000ff */
[----:B------:R5:W-:Y:S01]  /*d1b0*/  STG.E.U8 desc[UR48][R48.64], R32 ;  /* 0x0000002030007986 */ /* 0x000be2000c101130 */
[----:B------:R-:W-:Y:S02]  /*d1c0*/  PRMT R31, R23, 0x7773, RZ ;  /* 0x00007773171f7816 */ /* 0x000fe400000000ff */
[----:B------:R-:W-:Y:S01]  /*d1d0*/  PRMT R23, R12, 0x7771, RZ ;  /* 0x000077710c177816 */ /* 0x000fe200000000ff */
[----:B------:R0:W-:Y:S01]  /*d1e0*/  STG.E.U8 desc[UR48][R50.64], R251 ;  /* 0x000000fb32007986 */ /* 0x0001e2000c101130 */
[C---:B------:R-:W-:Y:S02]  /*d1f0*/  PRMT R239, R13.reuse, 0x7773, RZ ;  /* 0x000077730def7816 */ /* 0x040fe400000000ff */
[C---:B------:R-:W-:Y:S01]  /*d200*/  PRMT R241, R13.reuse, 0x7772, RZ ;  /* 0x000077720df17816 */ /* 0x040fe200000000ff */
[----:B------:R-:W-:Y:S01]  /*d210*/  STG.E.U8 desc[UR48][R52.64], R3 ;  /* 0x0000000334007986 */ /* 0x000fe2000c101130 */
[----:B------:R-:W-:-:S02]  /*d220*/  PRMT R237, R13, 0x7771, RZ ;  /* 0x000077710ded7816 */ /* 0x000fc400000000ff */
[----:B------:R-:W-:Y:S01]  /*d230*/  PRMT R13, R13, 0x7770, RZ ;  /* 0x000077700d0d7816 */ /* 0x000fe200000000ff */
[----:B------:R-:W-:Y:S01]  /*d240*/  STG.E.U8 desc[UR48][R54.64], R27 ;  /* 0x0000001b36007986 */ /* 0x000fe2000c101130 */
[C---:B-1----:R-:W-:Y:S02]  /*d250*/  PRMT R43, R14.reuse, 0x7770, RZ ;  /* 0x000077700e2b7816 */ /* 0x042fe400000000ff */
[----:B------:R-:W-:Y:S01]  /*d260*/  PRMT R37, R14, 0x7771, RZ ;  /* 0x000077710e257816 */ /* 0x000fe200000000ff */
[----:B------:R1:W-:Y:S01]  /*d270*/  STG.E.U8 desc[UR48][R56.64], R233 ;  /* 0x000000e938007986 */ /* 0x0003e2000c101130 */
[C---:B------:R-:W-:Y:S02]  /*d280*/  PRMT R247, R15.reuse, 0x7773, RZ ;  /* 0x000077730ff77816 */ /* 0x040fe400000000ff */
[C---:B------:R-:W-:Y:S01]  /*d290*/  PRMT R249, R15.reuse, 0x7772, RZ ;  /* 0x000077720ff97816 */ /* 0x040fe200000000ff */
[----:B------:R2:W-:Y:S01]  /*d2a0*/  STG.E.U8 desc[UR48][R58.64], R25 ;  /* 0x000000193a007986 */ /* 0x0005e2000c101130 */
[----:B------:R-:W-:-:S02]  /*d2b0*/  PRMT R245, R15, 0x7771, RZ ;  /* 0x000077710ff57816 */ /* 0x000fc400000000ff */
[----:B------:R-:W-:Y:S01]  /*d2c0*/  PRMT R15, R15, 0x7770, RZ ;  /* 0x000077700f0f7816 */ /* 0x000fe200000000ff */
[----:B------:R-:W-:Y:S01]  /*d2d0*/  STG.E.U8 desc[UR48][R60.64], R21 ;  /* 0x000000153c007986 */ /* 0x000fe2000c101130 */
[C---:B------:R-:W-:Y:S02]  /*d2e0*/  PRMT R235, R12.reuse, 0x7772, RZ ;  /* 0x000077720ceb7816 */ /* 0x040fe400000000ff */
[----:B------:R-:W-:Y:S01]  /*d2f0*/  PRMT R35, R12, 0x7773, RZ ;  /* 0x000077730c237816 */ /* 0x000fe200000000ff */
[----:B------:R-:W-:Y:S01]  /*d300*/  STG.E.U8 desc[UR48][R62.64], R33 ;  /* 0x000000213e007986 */ /* 0x000fe2000c101130 */
[C---:B------:R-:W-:Y:S02]  /*d310*/  PRMT R41, R14.reuse, 0x7772, RZ ;  /* 0x000077720e297816 */ /* 0x040fe400000000ff */
[----:B------:R-:W-:Y:S01]  /*d320*/  PRMT R39, R14, 0x7773, RZ ;  /* 0x000077730e277816 */ /* 0x000fe200000000ff */
[----:B------:R2:W-:Y:S01]  /*d330*/  STG.E.U8 desc[UR48][R64.64], R31 ;  /* 0x0000001f40007986 */ /* 0x0005e2000c101130 */
[----:B------:R-:W-:-:S02]  /*d340*/  PRMT R12, R16, 0x7773, RZ ;  /* 0x00007773100c7816 */ /* 0x000fc400000000ff */
[C---:B------:R-:W-:Y:S01]  /*d350*/  PRMT R14, R16.reuse, 0x7772, RZ ;  /* 0x00007772100e7816 */ /* 0x040fe200000000ff */
[----:B------:R-:W-:Y:S01]  /*d360*/  STG.E.U8 desc[UR48][R66.64], R243 ;  /* 0x000000f342007986 */ /* 0x000fe2000c101130 */
[----:B------:R-:W-:Y:S02]  /*d370*/  PRMT R20, R16, 0x7771, RZ ;  /* 0x0000777110147816 */ /* 0x000fe400000000ff */
[C---:B------:R-:W-:Y:S01]  /*d380*/  PRMT R16, R17.reuse, 0x7773, RZ ;  /* 0x0000777311107816 */ /* 0x040fe200000000ff */
[----:B------:R-:W-:Y:S01]  /*d390*/  STG.E.U8 desc[UR48][R68.64], R23 ;  /* 0x0000001744007986 */ /* 0x000fe2000c101130 */
[C---:B------:R-:W-:Y:S02]  /*d3a0*/  PRMT R22, R17.reuse, 0x7772, RZ ;  /* 0x0000777211167816 */ /* 0x040fe400000000ff */
[C---:B------:R-:W-:Y:S01]  /*d3b0*/  PRMT R24, R17.reuse, 0x7771, RZ ;  /* 0x0000777111187816 */ /* 0x040fe200000000ff */
[----:B------:R-:W-:Y:S01]  /*d3c0*/  STG.E.U8 desc[UR48][R70.64], R13 ;  /* 0x0000000d46007986 */ /* 0x000fe2000c101130 */
[----:B---3--:R-:W-:-:S02]  /*d3d0*/  PRMT R30, R17, 0x7770, RZ ;  /* 0x00007770111e7816 */ /* 0x008fc400000000ff */
[C---:B------:R-:W-:Y:S01]  /*d3e0*/  PRMT R17, R18.reuse, 0x7773, RZ ;  /* 0x0000777312117816 */ /* 0x040fe200000000ff */
[----:B------:R-:W-:Y:S01]  /*d3f0*/  STG.E.U8 desc[UR48][R72.64], R237 ;  /* 0x000000ed48007986 */ /* 0x000fe2000c101130 */
[C---:B------:R-:W-:Y:S02]  /*d400*/  PRMT R45, R18.reuse, 0x7772, RZ ;  /* 0x00007772122d7816 */ /* 0x040fe400000000ff */
[C---:B----4-:R-:W-:Y:S01]  /*d410*/  PRMT R47, R18.reuse, 0x7771, RZ ;  /* 0x00007771122f7816 */ /* 0x050fe200000000ff */
[----:B------:R-:W-:Y:S01]  /*d420*/  STG.E.U8 desc[UR48][R74.64], R43 ;  /* 0x0000002b4a007986 */ /* 0x000fe2000c101130 */
[----:B------:R-:W-:Y:S02]  /*d430*/  PRMT R18, R18, 0x7770, RZ ;  /* 0x0000777012127816 */ /* 0x000fe400000000ff */
[C---:B-----5:R-:W-:Y:S01]  /*d440*/  PRMT R49, R19.reuse, 0x7773, RZ ;  /* 0x0000777313317816 */ /* 0x060fe200000000ff */
[----:B------:R-:W-:Y:S01]  /*d450*/  STG.E.U8 desc[UR48][R76.64], R37 ;  /* 0x000000254c007986 */ /* 0x000fe2000c101130 */
[----:B0-----:R-:W-:-:S02]  /*d460*/  PRMT R51, R19, 0x7772, RZ ;  /* 0x0000777213337816 */ /* 0x001fc400000000ff */
[C---:B------:R-:W-:Y:S01]  /*d470*/  PRMT R251, R19.reuse, 0x7771, RZ ;  /* 0x0000777113fb7816 */ /* 0x040fe200000000ff */
[----:B------:R-:W-:Y:S01]  /*d480*/  STG.E.U8 desc[UR48][R78.64], R15 ;  /* 0x0000000f4e007986 */ /* 0x000fe2000c101130 */
[----:B------:R-:W-:Y:S02]  /*d490*/  PRMT R19, R19, 0x7770, RZ ;  /* 0x0000777013137816 */ /* 0x000fe400000000ff */
[C---:B------:R-:W-:Y:S01]  /*d4a0*/  PRMT R44, R8.reuse, 0x7770, RZ ;  /* 0x00007770082c7816 */ /* 0x040fe200000000ff */
[----:B------:R-:W-:Y:S01]  /*d4b0*/  STG.E.U8 desc[UR48][R80.64], R245 ;  /* 0x000000f550007986 */ /* 0x000fe2000c101130 */
[----:B------:R-:W-:Y:S02]  /*d4c0*/  PRMT R36, R8, 0x7771, RZ ;  /* 0x0000777108247816 */ /* 0x000fe400000000ff */
[C---:B------:R-:W-:Y:S01]  /*d4d0*/  PRMT R42, R9.reuse, 0x7770, RZ ;  /* 0x00007770092a7816 */ /* 0x040fe200000000ff */
[----:B------:R-:W-:Y:S01]  /*d4e0*/  STG.E.U8 desc[UR48][R82.64], R235 ;  /* 0x000000eb52007986 */ /* 0x000fe2000c101130 */
[----:B------:R-:W-:-:S02]  /*d4f0*/  PRMT R40, R9, 0x7771, RZ ;  /* 0x0000777109287816 */ /* 0x000fc400000000ff */
[C---:B-1----:R-:W-:Y:S01]  /*d500*/  PRMT R57, R10.reuse, 0x7770, RZ ;  /* 0x000077700a397816 */ /* 0x042fe200000000ff */
[----:B------:R-:W-:Y:S01]  /*d510*/  STG.E.U8 desc[UR48][R84.64], R35 ;  /* 0x0000002354007986 */ /* 0x000fe2000c101130 */
[----:B------:R-:W-:Y:S02]  /*d520*/  PRMT R55, R10, 0x7771, RZ ;  /* 0x000077710a377816 */ /* 0x000fe400000000ff */
[C---:B--2---:R-:W-:Y:S01]  /*d530*/  PRMT R25, R11.reuse, 0x7773, RZ ;  /* 0x000077730b197816 */ /* 0x044fe200000000ff */
[----:B------:R-:W-:Y:S01]  /*d540*/  STG.E.U8 desc[UR48][R86.64], R241 ;  /* 0x000000f156007986 */ /* 0x000fe2000c101130 */
[C---:B------:R-:W-:Y:S02]  /*d550*/  PRMT R27, R11.reuse, 0x7772, RZ ;  /* 0x000077720b1b7816 */ /* 0x040fe400000000ff */
[C---:B------:R-:W-:Y:S01]  /*d560*/  PRMT R53, R11.reuse, 0x7771, RZ ;  /* 0x000077710b357816 */ /* 0x040fe200000000ff */
[----:B------:R-:W-:Y:S01]  /*d570*/  STG.E.U8 desc[UR48][R88.64], R239 ;  /* 0x000000ef58007986 */ /* 0x000fe2000c101130 */
[----:B------:R-:W-:-:S02]  /*d580*/  PRMT R11, R11, 0x7770, RZ ;  /* 0x000077700b0b7816 */ /* 0x000fc400000000ff */
        /* <DEDUP_REMOVED lines=9> */
[C---:B------:R-:W-:Y:S01]  /*d620*/  PRMT R54, R4.reuse, 0x7770, RZ ;  /* 0x0000777004367816 */ /* 0x040fe200000000ff */
[----:B------:R-:W-:Y:S01]  /*d630*/  STG.E.U8 desc[UR48][R96.64], R247 ;  /* 0x000000f760007986 */ /* 0x000fe2000c101130 */
[C---:B------:R-:W-:Y:S02]  /*d640*/  PRMT R52, R4.reuse, 0x7771, RZ ;  /* 0x0000777104347816 */ /* 0x040fe400000000ff */
[C---:B------:R-:W-:Y:S01]  /*d650*/  PRMT R50, R5.reuse, 0x7770, RZ ;  /* 0x0000777005327816 */ /* 0x040fe200000000ff */
[----:B------:R-:W-:Y:S01]  /*d660*/  STG.E.U8 desc[UR48][R98.64], R26 ;  /* 0x0000001a62007986 */ /* 0x000fe2000c101130 */
[C---:B------:R-:W-:Y:S02]  /*d670*/  PRMT R10, R4.reuse, 0x7773, RZ ;  /* 0x00007773040a7816 */ /* 0x040fe400000000ff */
[----:B------:R-:W-:Y:S01]  /*d680*/  PRMT R46, R4, 0x7772, RZ ;  /* 0x00007772042e7816 */ /* 0x000fe200000000ff */
        /* <DEDUP_REMOVED lines=9> */
[----:B------:R-:W0:Y:S01]  /*d720*/  LDS.128 R232, [R232] ;  /* 0x00000000e8e87984 */ /* 0x000e220000000c00 */
[----:B------:R-:W-:-:S02]  /*d730*/  PRMT R21, R7, 0x7772, RZ ;  /* 0x0000777207157816 */ /* 0x000fc400000000ff */
[C---:B------:R-:W-:Y:S01]  /*d740*/  PRMT R61, R7.reuse, 0x7771, RZ ;  /* 0x00007771073d7816 */ /* 0x040fe200000000ff */
[----:B------:R-:W-:Y:S01]  /*d750*/  STG.E.U8 desc[UR48][R106.64], R18 ;  /* 0x000000126a007986 */ /* 0x000fe2000c101130 */
[----:B------:R-:W-:Y:S02]  /*d760*/  PRMT R7, R7, 0x7770, RZ ;  /* 0x0000777007077816 */ /* 0x000fe400000000ff */
[C---:B------:R-:W-:Y:S01]  /*d770*/  PRMT R31, R6.reuse, 0x7772, RZ ;  /* 0x00007772061f7816 */ /* 0x040fe200000000ff */
[----:B------:R-:W-:Y:S01]  /*d780*/  STG.E.U8 desc[UR48][R108.64], R47 ;  /* 0x0000002f6c007986 */ /* 0x000fe2000c101130 */
[----:B------:R-:W-:Y:S01]  /*d790*/  PRMT R33, R6, 0x7773, RZ ;  /* 0x0000777306217816 */ /* 0x000fe200000000ff */
[----:B------:R-:W-:Y:S02]  /*d7a0*/  IMAD.HI R6, R236, 0x4, RZ ;  /* 0x00000004ec067827 */ /* 0x000fe400078e02ff */
[----:B------:R1:W-:Y:S04]  /*d7b0*/  STG.E.U8 desc[UR48][R110.64], R19 ;  /* 0x000000136e007986 */ /* 0x0003e8000c101130 */
[----:B------:R-:W-:Y:S04]  /*d7c0*/  STG.E.U8 desc[UR48][R112.64], R251 ;  /* 0x000000fb70007986 */ /* 0x000fe8000c101130 */
[----:B------:R-:W-:Y:S04]  /*d7d0*/  STG.E.U8 desc[UR48][R114.64], R14 ;  /* 0x0000000e72007986 */ /* 0x000fe8000c101130 */
[----:B------:R-:W-:Y:S04]  /*d7e0*/  STG.E.U8 desc[UR48][R116.64], R12 ;  /* 0x0000000c74007986 */ /* 0x000fe8000c101130 */
[----:B------:R-:W-:Y:S04]  /*d7f0*/  STG.E.U8 desc[UR48][R118.64], R22 ;  /* 0x0000001676007986 */ /* 0x000fe8000c101130 */
[----:B------:R-:W-:Y:S04]  /*d800*/  STG.E.U8 desc[UR48][R120.64], R16 ;  /* 0x0000001078007986 */ /* 0x000fe8000c101130 */
[----:B------:R-:W-:Y:S04]  /*d810*/  STG.E.U8 desc[UR48][R122.64], R45 ;  /* 0x0000002d7a007986 */ /* 0x000fe8000c101130 */
[----:B------:R2:W-:Y:S01]  /*d820*/  STG.E.U8 desc[UR48][R124.64], R17 ;  /* 0x000000117c007986 */ /* 0x0005e2000c101130 */
[----:B0-----:R-:W-:-:S02]  /*d830*/  PRMT R35, R232, 0x7770, RZ ;  /* 0x00007770e8237816 */ /* 0x001fc400000000ff */
[----:B------:R-:W-:Y:S01]  /*d840*/  PRMT R15, R233, 0x7773, RZ ;  /* 0x00007773e90f7816 */ /* 0x000fe200000000ff */
[----:B------:R-:W-:Y:S01]  /*d850*/  STG.E.U8 desc[UR48][R126.64], R51 ;  /* 0x000000337e007986 */ /* 0x000fe2000c101130 */
[C---:B------:R-:W-:Y:S02]  /*d860*/  PRMT R23, R232.reuse, 0x7772, RZ ;  /* 0x00007772e8177816 */ /* 0x040fe400000000ff */
[----:B-1----:R-:W-:Y:S01]  /*d870*/  PRMT R19, R232, 0x7773, RZ ;  /* 0x00007773e8137816 */ /* 0x002fe200000000ff */
[----:B------:R-:W-:Y:S01]  /*d880*/  STG.E.U8 desc[UR48][R128.64], R49 ;  /* 0x0000003180007986 */ /* 0x000fe2000c101130 */
[----:B------:R-:W-:-:S03]  /*d890*/  PRMT R13, R234, 0x7772, RZ ;  /* 0x00007772ea0d7816 */ /* 0x000fc600000000ff */
[----:B------:R-:W-:Y:S01]  /*d8a0*/  STG.E.U8 desc[UR48][R130.64], R44 ;  /* 0x0000002c82007986 */ /* 0x000fe2000c101130 */
[----:B--2---:R-:W-:-:S03]  /*d8b0*/  PRMT R17, R233, 0x7772, RZ ;  /* 0x00007772e9117816 */ /* 0x004fc600000000ff */
[----:B------:R-:W-:Y:S04]  /*d8c0*/  STG.E.U8 desc[UR48][R132.64], R36 ;  /* 0x0000002484007986 */ /* 0x000fe8000c101130 */
[----:B------:R-:W-:Y:S04]  /*d8d0*/  STG.E.U8 desc[UR48][R134.64], R42 ;  /* 0x0000002a86007986 */ /* 0x000fe8000c101130 */
[----:B------:R-:W-:Y:S04]  /*d8e0*/  STG.E.U8 desc[UR48][R136.64], R40 ;  /* 0x0000002888007986 */ /* 0x000fe8000c101130 */
[----:B------:R-:W-:Y:S04]  /*d8f0*/  STG.E.U8 desc[UR48][R138.64], R57 ;  /* 0x000000398a007986 */ /* 0x000fe8000c101130 */
[----:B------:R-:W-:Y:S04]  /*d900*/  STG.E.U8 desc[UR48][R140.64], R55 ;  /* 0x000000378c007986 */ /* 0x000fe8000c101130 */
[----:B------:R0:W-:Y:S04]  /*d910*/  STG.E.U8 desc[UR48][R142.64], R11 ;  /* 0x0000000b8e007986 */ /* 0x0001e8000c101130 */
[----:B------:R-:W-:Y:S04]  /*d920*/  STG.E.U8 desc[UR48][R144.64], R53 ;  /* 0x0000003590007986 */ /* 0x000fe8000c101130 */
[----:B------:R-:W-:Y:S04]  /*d930*/  STG.E.U8 desc[UR48][R146.64], R34 ;  /* 0x0000002292007986 */ /* 0x000fe8000c101130 */
[----:B------:R-:W-:Y:S01]  /*d940*/  STG.E.U8 desc[UR48][R148.64], R32 ;  /* 0x0000002094007986 */ /* 0x000fe2000c101130 */
[----:B0-----:R-:W-:-:S03]  /*d950*/  PRMT R11, R234, 0x7773, RZ ;  /* 0x00007773ea0b7816 */ /* 0x001fc600000000ff */
[----:B------:R-:W-:Y:S04]  /*d960*/  STG.E.U8 desc[UR48][R150.64], R38 ;  /* 0x0000002696007986 */ /* 0x000fe8000c101130 */
[----:B------:R0:W-:Y:S04]  /*d970*/  STG.E.U8 desc[UR48][R152.64], R8 ;  /* 0x0000000898007986 */ /* 0x0001e8000c101130 */
[----:B------:R1:W-:Y:S04]  /*d980*/  STG.E.U8 desc[UR48][R154.64], R3 ;  /* 0x000000039a007986 */ /* 0x0003e8000c101130 */
[----:B------:R2:W-:Y:S04]  /*d990*/  STG.E.U8 desc[UR48][R156.64], R9 ;  /* 0x000000099c007986 */ /* 0x0005e8000c101130 */
[----:B------:R3:W-:Y:S01]  /*d9a0*/  STG.E.U8 desc[UR48][R158.64], R27 ;  /* 0x0000001b9e007986 */ /* 0x0007e2000c101130 */
[----:B0-----:R-:W-:-:S02]  /*d9b0*/  IMAD.SHL.U32 R8, R2, 0x2, RZ ;  /* 0x0000000202087824 */ /* 0x001fc400078e00ff */
[----:B------:R-:W-:Y:S01]  /*d9c0*/  FFMA R2, R231, 0.69314718246459960938, R164 ;  /* 0x3f317218e7027823 */ /* 0x000fe200000000a4 */
[----:B------:R0:W-:Y:S01]  /*d9d0*/  STG.E.U8 desc[UR48][R166.64], R25 ;  /* 0x00000019a6007986 */ /* 0x0001e2000c101130 */
[----:B-1----:R-:W-:Y:S02]  /*d9e0*/  PRMT R3, R234, 0x7771, RZ ;  /* 0x00007771ea037816 */ /* 0x002fe400000000ff */
[----:B------:R-:W-:Y:S01]  /*d9f0*/  LOP3.LUT R8, R8, 0xf8, RZ, 0xc0, !PT ;  /* 0x000000f808087812 */ /* 0x000fe200078ec0ff */
[----:B------:R-:W-:Y:S01]  /*da00*/  STG.E.U8 desc[UR48][R168.64], R54 ;  /* 0x00000036a8007986 */ /* 0x000fe2000c101130 */
[----:B--2---:R-:W-:-:S03]  /*da10*/  PRMT R9, R235, 0x7772, RZ ;  /* 0x00007772eb097816 */ /* 0x004fc600000000ff */
[----:B------:R-:W-:Y:S01]  /*da20*/  STG.E.U8 desc[UR48][R170.64], R52 ;  /* 0x00000034aa007986 */ /* 0x000fe2000c101130 */
[----:B---3--:R-:W-:-:S03]  /*da30*/  PRMT R27, R232, 0x7771, RZ ;  /* 0x00007771e81b7816 */ /* 0x008fc600000000ff */
[----:B------:R-:W-:Y:S01]  /*da40*/  STG.E.U8 desc[UR48][R172.64], R50 ;  /* 0x00000032ac007986 */ /* 0x000fe2000c101130 */
[C---:B0-----:R-:W-:Y:S02]  /*da50*/  PRMT R25, R233.reuse, 0x7771, RZ ;  /* 0x00007771e9197816 */ /* 0x041fe400000000ff */
[----:B------:R-:W-:Y:S01]  /*da60*/  PRMT R233, R233, 0x7770, RZ ;  /* 0x00007770e9e97816 */ /* 0x000fe200000000ff */
        /* <DEDUP_REMOVED lines=8> */
[----:B------:R0:W-:Y:S04]  /*daf0*/  STG.E.U8 desc[UR48][R188.64], R4 ;  /* 0x00000004bc007986 */ /* 0x0001e8000c101130 */
[----:B------:R-:W-:Y:S04]  /*db00*/  STG.E.U8 desc[UR48][R190.64], R59 ;  /* 0x0000003bbe007986 */ /* 0x000fe8000c101130 */
[----:B------:R-:W-:Y:S04]  /*db10*/  STG.E.U8 desc[UR48][R192.64], R31 ;  /* 0x0000001fc0007986 */ /* 0x000fe8000c101130 */
[----:B------:R-:W-:Y:S01]  /*db20*/  STG.E.U8 desc[UR48][R194.64], R33 ;  /* 0x00000021c2007986 */ /* 0x000fe2000c101130 */
[----:B0-----:R-:W-:-:S03]  /*db30*/  FSEL R4, R165, -INF , P1 ;  /* 0xff800000a5047808 */ /* 0x001fc60000800000 */
[----:B------:R0:W-:Y:S02]  /*db40*/  STG.E.U8 desc[UR48][R196.64], R21 ;  /* 0x00000015c4007986 */ /* 0x0001e4000c101130 */
[----:B------:R-:W-:Y:S02]  /*db50*/  FFMA R4, R4, 0.69314718246459960938, R161 ;  /* 0x3f31721804047823 */ /* 0x000fe400000000a1 */
[----:B------:R1:W-:Y:S04]  /*db60*/  STG.E.U8 desc[UR48][R198.64], R5 ;  /* 0x00000005c6007986 */ /* 0x0003e8000c101130 */
[----:B------:R-:W-:Y:S01]  /*db70*/  STG.E.U8 desc[UR48][R200.64], R35 ;  /* 0x00000023c8007986 */ /* 0x000fe2000c101130 */
[----:B0-----:R-:W-:-:S03]  /*db80*/  PRMT R21, R234, 0x7770, RZ ;  /* 0x00007770ea157816 */ /* 0x001fc600000000ff */
[----:B------:R-:W-:Y:S01]  /*db90*/  STG.E.U8 desc[UR48][R202.64], R27 ;  /* 0x0000001bca007986 */ /* 0x000fe2000c101130 */
[----:B-1----:R-:W-:-:S03]  /*dba0*/  PRMT R5, R235, 0x7771, RZ ;  /* 0x00007771eb057816 */ /* 0x002fc600000000ff */
[----:B------:R-:W-:Y:S01]  /*dbb0*/  STG.E.U8 desc[UR48][R204.64], R233 ;  /* 0x000000e9cc007986 */ /* 0x000fe2000c101130 */
[----:B------:R-:W-:-:S03]  /*dbc0*/  PRMT R235, R235, 0x7770, RZ ;  /* 0x00007770ebeb7816 */ /* 0x000fc600000000ff */
[----:B------:R-:W-:Y:S04]  /*dbd0*/  STG.E.U8 desc[UR48][R206.64], R25 ;  /* 0x00000019ce007986 */ /* 0x000fe8000c101130 */
[----:B------:R-:W-:Y:S04]  /*dbe0*/  STG.E.U8 desc[UR48][R208.64], R21 ;  /* 0x00000015d0007986 */ /* 0x000fe8000c101130 */
[----:B------:R0:W-:Y:S04]  /*dbf0*/  STG.E.U8 desc[UR48][R210.64], R3 ;  /* 0x00000003d2007986 */ /* 0x0001e8000c101130 */
[----:B------:R-:W-:Y:S04]  /*dc00*/  STG.E.U8 desc[UR48][R212.64], R235 ;  /* 0x000000ebd4007986 */ /* 0x000fe8000c101130 */
[----:B------:R1:W-:Y:S04]  /*dc10*/  STG.E.U8 desc[UR48][R214.64], R5 ;  /* 0x00000005d6007986 */ /* 0x0003e8000c101130 */
[----:B------:R-:W-:Y:S01]  /*dc20*/  STG.E.U8 desc[UR48][R216.64], R23 ;  /* 0x00000017d8007986 */ /* 0x000fe2000c101130 */
[----:B0-----:R-:W-:-:S03]  /*dc30*/  FSEL R3, R230, -INF , P2 ;  /* 0xff800000e6037808 */ /* 0x001fc60001000000 */
[----:B------:R-:W-:Y:S02]  /*dc40*/  STG.E.U8 desc[UR48][R218.64], R19 ;  /* 0x00000013da007986 */ /* 0x000fe4000c101130 */
[----:B------:R-:W-:Y:S02]  /*dc50*/  FFMA R3, R3, 0.69314718246459960938, R162 ;  /* 0x3f31721803037823 */ /* 0x000fe400000000a2 */
[----:B------:R-:W-:Y:S01]  /*dc60*/  STG.E.U8 desc[UR48][R220.64], R17 ;  /* 0x00000011dc007986 */ /* 0x000fe2000c101130 */
[----:B-1----:R-:W-:-:S03]  /*dc70*/  FFMA R5, R163, 0.69314718246459960938, R160 ;  /* 0x3f317218a3057823 */ /* 0x002fc600000000a0 */
[----:B------:R-:W-:Y:S04]  /*dc80*/  STG.E.U8 desc[UR48][R222.64], R15 ;  /* 0x0000000fde007986 */ /* 0x000fe8000c101130 */
[----:B------:R0:W-:Y:S04]  /*dc90*/  STG.E.U8 desc[UR48][R224.64], R13 ;  /* 0x0000000de0007986 */ /* 0x0001e8000c101130 */
[----:B------:R-:W-:Y:S04]  /*dca0*/  STG.E.U8 desc[UR48][R226.64], R11 ;  /* 0x0000000be2007986 */ /* 0x000fe8000c101130 */
[----:B------:R1:W-:Y:S04]  /*dcb0*/  STG.E.U8 desc[UR48][R228.64], R9 ;  /* 0x00000009e4007986 */ /* 0x0003e8000c101130 */
[----:B------:R-:W-:Y:S01]  /*dcc0*/  STG.E.U8 desc[UR48][R28.64], R7 ;  /* 0x000000071c007986 */ /* 0x000fe2000c101130 */
[----:B0-----:R-:W0:Y:S08]  /*dcd0*/  LDC.64 R12, c[0x0][0x230] ;  /* 0x00008c00ff0c7b82 */ /* 0x001e300000000a00 */
[----:B------:R-:W-:Y:S01]  /*dce0*/  BAR.SYNC.DEFER_BLOCKING 0x0 ;  /* 0x0000000000007b1d */ /* 0x000fe20000010000 */
[----:B-1----:R-:W-:-:S05]  /*dcf0*/  IMAD.SHL.U32 R9, R236, 0x4, RZ ;  /* 0x00000004ec097824 */ /* 0x002fca00078e00ff */
[----:B------:R0:W-:Y:S04]  /*dd00*/  STS.64 [R8+UR47], R2 ;  /* 0x0000000208007988 */ /* 0x0001e80008000a2f */
[----:B------:R-:W-:Y:S01]  /*dd10*/  STS.64 [R8+UR47+0x100], R4 ;  /* 0x0001000408007988 */ /* 0x000fe20008000a2f */
[----:B------:R-:W-:Y:S01]  /*dd20*/  BAR.SYNC.DEFER_BLOCKING 0x0 ;  /* 0x0000000000007b1d */ /* 0x000fe20000010000 */
[----:B0-----:R-:W-:-:S04]  /*dd30*/  IADD3 R2, P0, P1, R9, UR6, R12 ;  /* 0x0000000609027c10 */ /* 0x001fc8000f91e00c */
[----:B------:R-:W-:Y:S01]  /*dd40*/  IADD3.X R3, R6, UR5, R13, P0, P1 ;  /* 0x0000000506037c10 */ /* 0x000fe200087e240d */
[----:B------:R-:W0:Y:S04]  /*dd50*/  LDS R11, [R0] ;  /* 0x00000000000b7984 */ /* 0x000e280000000800 */
[----:B0-----:R-:W-:Y:S01]  /*dd60*/  STG.E desc[UR48][R2.64], R11 ;  /* 0x0000000b02007986 */ /* 0x001fe2000c101930 */
[----:B------:R-:W-:Y:S05]  /*dd70*/  EXIT ;  /* 0x000000000000794d */ /* 0x000fea0003800000 */
.L_x_2:
[----:B------:R-:W-:-:S00]  /*dd80*/  BRA `(.L_x_2) ;  /* 0xfffffffc00fc7947 */ /* 0x000fc0000383ffff */
[----:B------:R-:W-:-:S00]  /*dd90*/  NOP ;  /* 0x0000000000007918 */ /* 0x000fc00000000000 */
        /* <DEDUP_REMOVED lines=14> */
.L_x_3:


//--------------------- .nv.global.init           --------------------------
	.section	.nv.global.init,"aw",@progbits
.nv.global.init:
	.type		_$_str,@object
	.size		_$_str,(.L_0 - _$_str)
_$_str:
        /*0000*/ 	.byte	0x5f, 0x5f, 0x43, 0x55, 0x44, 0x41, 0x5f, 0x46, 0x54, 0x5a, 0x00
.L_0:


//--------------------- .nv.shared.attn_fwd       --------------------------
	.section	.nv.shared.attn_fwd,"aw",@nobits
	.sectionflags	@""
	.align	16
	.zero		1024


//--------------------- .nv.shared.reserved.0     --------------------------
	.section	.nv.shared.reserved.0,"aw",@nobits
	.weak		__nv_reservedSMEM_offset_0_alias
	.size		__nv_reservedSMEM_offset_0_alias, 0, 0
	.other		__nv_reservedSMEM_offset_0_alias,@"STO_CUDA_RESERVED_SHARED STV_DEFAULT"
__nv_reservedSMEM_offset_0_alias:
	.zero		0


//--------------------- .nv.constant0.attn_fwd    --------------------------
	.section	.nv.constant0.attn_fwd,"a",@progbits
	.sectionflags	@""
	.align	4
.nv.constant0.attn_fwd:
	.zero		664


//--------------------- SYMBOLS --------------------------

	.type		.nv.reservedSmem.offset0,@object
	.size		.nv.reservedSmem.offset0,0x4
